	.target	sm_90a

	.elftype	@"ET_EXEC"


//--------------------- .note.nv.tkinfo           --------------------------
	.section	.note.nv.tkinfo,"",@"SHT_NOTE"
	.sectionflags	@"SHF_NOTE_NV_TKINFO"
	.tkinfo
        /*0018*/ 	.word	0x00000002
        /*0030*/ 	.string	""
        /*0030*/ 	.string	"ptxas"
        /*0030*/ 	.string	"Cuda compilation tools, release 13.0, V13.0.88"
        /*0030*/ 	.string	"Build cuda_13.0.r13.0/compiler.36424714_0"
        /*0030*/ 	.string	"-arch sm_90a -m 64 "



//--------------------- .note.nv.cuinfo           --------------------------
	.section	.note.nv.cuinfo,"",@"SHT_NOTE"
	.sectionflags	@"SHF_NOTE_NV_CUINFO"
        /*0018*/ 	.short	0x0002
        /*001a*/ 	.short	0x005a
        /*001c*/ 	.short	0x0082
	.zero		2


//--------------------- .nv.info                  --------------------------
	.section	.nv.info,"",@"SHT_CUDA_INFO"
	.align	4


	//----- nvinfo : EIATTR_REGCOUNT
	.align		4
        /*0000*/ 	.byte	0x04, 0x2f
        /*0002*/ 	.short	(.L_12 - .L_11)
	.align		4
.L_11:
        /*0004*/ 	.word	index@(_ZN7cutlass13device_kernelINS_4conv6kernel13ConvUniversalINS1_16ConvProblemShapeILNS1_8OperatorE1ELi2EEENS1_10collective14CollectiveConvINS1_46MainloopSm90TmaGmmaWarpSpecializedImplicitGemmILS5_1ELi9ELi2EN4cute5tupleIJNSA_1CILi2EEENSC_ILi1EEESE_EEENS1_36KernelImplicitTmaWarpSpecializedSm90ELi1EEENSB_IJNSC_ILi128EEENSC_ILi64EEENSB_IJSJ_EEEEEENS_6half_tESM_NSA_8TiledMMAINSA_8MMA_AtomIJNSA_4SM904GMMA25MMA_64x64x16_F32F16F16_SSILNSQ_5MajorE0ELSS_1ELNSQ_7ScaleInE1ELST_1EEEEEENSA_6LayoutINSB_IJSE_SE_SE_EEENSB_IJNSC_ILi0EEESY_SY_EEEEENSB_IJNSA_10UnderscoreES11_S11_EEEEENS7_6detail26Sm90ImplicitGemmTileTraitsINSA_20SM90_TMA_LOAD_IM2COLENSA_14ComposedLayoutINSA_7SwizzleILi3ELi4ELi3EEENSA_18smem_ptr_flag_bitsILi16EEENSW_INSB_IJNSB_IJNSC_ILi8EEENSC_ILi16EEEEEENSB_IJSJ_SE_EEENSB_IJSE_NSC_ILi9EEEEEEEEENSB_IJNSB_IJSJ_NSC_ILi512EEEEEENSB_IJSE_SY_EEENSB_IJSY_NSC_ILi8192EEEEEEEEEEEEEvEENS15_INSA_23SM90_TMA_LOAD_MULTICASTENS17_IS19_S1B_NSW_INSB_IJS1F_NSB_IJS1C_S1C_EEES1H_EEENSB_IJS1L_S1K_NSB_IJSY_NSC_ILi4096EEEEEEEEEEEEEvEEEENS_8epilogue10collective6detail29Sm90TmaWarpSpecializedAdapterINS23_15DefaultEpilogueISM_NSB_IJNSB_IJlllEEESE_SY_EEES28_NS22_6thread17LinearCombinationISM_Li1EffLNS29_9ScaleType4KindE0ELNS_15FloatRoundStyleE2ESM_EENS_4gemm15EpilogueDefaultEEEEEvvEEEEvNT_6ParamsE)
        /*0008*/ 	.word	0x0000005a


	//----- nvinfo : EIATTR_FRAME_SIZE
	.align		4
.L_12:
        /*000c*/ 	.byte	0x04, 0x11
        /*000e*/ 	.short	(.L_14 - .L_13)
	.align		4
.L_13:
        /*0010*/ 	.word	index@(_ZN7cutlass13device_kernelINS_4conv6kernel13ConvUniversalINS1_16ConvProblemShapeILNS1_8OperatorE1ELi2EEENS1_10collective14CollectiveConvINS1_46MainloopSm90TmaGmmaWarpSpecializedImplicitGemmILS5_1ELi9ELi2EN4cute5tupleIJNSA_1CILi2EEENSC_ILi1EEESE_EEENS1_36KernelImplicitTmaWarpSpecializedSm90ELi1EEENSB_IJNSC_ILi128EEENSC_ILi64EEENSB_IJSJ_EEEEEENS_6half_tESM_NSA_8TiledMMAINSA_8MMA_AtomIJNSA_4SM904GMMA25MMA_64x64x16_F32F16F16_SSILNSQ_5MajorE0ELSS_1ELNSQ_7ScaleInE1ELST_1EEEEEENSA_6LayoutINSB_IJSE_SE_SE_EEENSB_IJNSC_ILi0EEESY_SY_EEEEENSB_IJNSA_10UnderscoreES11_S11_EEEEENS7_6detail26Sm90ImplicitGemmTileTraitsINSA_20SM90_TMA_LOAD_IM2COLENSA_14ComposedLayoutINSA_7SwizzleILi3ELi4ELi3EEENSA_18smem_ptr_flag_bitsILi16EEENSW_INSB_IJNSB_IJNSC_ILi8EEENSC_ILi16EEEEEENSB_IJSJ_SE_EEENSB_IJSE_NSC_ILi9EEEEEEEEENSB_IJNSB_IJSJ_NSC_ILi512EEEEEENSB_IJSE_SY_EEENSB_IJSY_NSC_ILi8192EEEEEEEEEEEEEvEENS15_INSA_23SM90_TMA_LOAD_MULTICASTENS17_IS19_S1B_NSW_INSB_IJS1F_NSB_IJS1C_S1C_EEES1H_EEENSB_IJS1L_S1K_NSB_IJSY_NSC_ILi4096EEEEEEEEEEEEEvEEEENS_8epilogue10collective6detail29Sm90TmaWarpSpecializedAdapterINS23_15DefaultEpilogueISM_NSB_IJNSB_IJlllEEESE_SY_EEES28_NS22_6thread17LinearCombinationISM_Li1EffLNS29_9ScaleType4KindE0ELNS_15FloatRoundStyleE2ESM_EENS_4gemm15EpilogueDefaultEEEEEvvEEEEvNT_6ParamsE)
        /*0014*/ 	.word	0x00000000


	//----- nvinfo : EIATTR_MIN_STACK_SIZE
	.align		4
.L_14:
        /*0018*/ 	.byte	0x04, 0x12
        /*001a*/ 	.short	(.L_16 - .L_15)
	.align		4
.L_15:
        /*001c*/ 	.word	index@(_ZN7cutlass13device_kernelINS_4conv6kernel13ConvUniversalINS1_16ConvProblemShapeILNS1_8OperatorE1ELi2EEENS1_10collective14CollectiveConvINS1_46MainloopSm90TmaGmmaWarpSpecializedImplicitGemmILS5_1ELi9ELi2EN4cute5tupleIJNSA_1CILi2EEENSC_ILi1EEESE_EEENS1_36KernelImplicitTmaWarpSpecializedSm90ELi1EEENSB_IJNSC_ILi128EEENSC_ILi64EEENSB_IJSJ_EEEEEENS_6half_tESM_NSA_8TiledMMAINSA_8MMA_AtomIJNSA_4SM904GMMA25MMA_64x64x16_F32F16F16_SSILNSQ_5MajorE0ELSS_1ELNSQ_7ScaleInE1ELST_1EEEEEENSA_6LayoutINSB_IJSE_SE_SE_EEENSB_IJNSC_ILi0EEESY_SY_EEEEENSB_IJNSA_10UnderscoreES11_S11_EEEEENS7_6detail26Sm90ImplicitGemmTileTraitsINSA_20SM90_TMA_LOAD_IM2COLENSA_14ComposedLayoutINSA_7SwizzleILi3ELi4ELi3EEENSA_18smem_ptr_flag_bitsILi16EEENSW_INSB_IJNSB_IJNSC_ILi8EEENSC_ILi16EEEEEENSB_IJSJ_SE_EEENSB_IJSE_NSC_ILi9EEEEEEEEENSB_IJNSB_IJSJ_NSC_ILi512EEEEEENSB_IJSE_SY_EEENSB_IJSY_NSC_ILi8192EEEEEEEEEEEEEvEENS15_INSA_23SM90_TMA_LOAD_MULTICASTENS17_IS19_S1B_NSW_INSB_IJS1F_NSB_IJS1C_S1C_EEES1H_EEENSB_IJS1L_S1K_NSB_IJSY_NSC_ILi4096EEEEEEEEEEEEEvEEEENS_8epilogue10collective6detail29Sm90TmaWarpSpecializedAdapterINS23_15DefaultEpilogueISM_NSB_IJNSB_IJlllEEESE_SY_EEES28_NS22_6thread17LinearCombinationISM_Li1EffLNS29_9ScaleType4KindE0ELNS_15FloatRoundStyleE2ESM_EENS_4gemm15EpilogueDefaultEEEEEvvEEEEvNT_6ParamsE)
        /*0020*/ 	.word	0x00000000
.L_16:


//--------------------- .nv.compat                --------------------------
	.section	.nv.compat,"",@"SHT_CUDA_COMPAT_INFO"
	.align	4
        /*0000*/ 	.byte	0x02, 0x09, 0x01, 0x00, 0x02, 0x02, 0x04, 0x00, 0x02, 0x05, 0x05, 0x00, 0x03, 0x07, 0x01, 0x01
        /*0010*/ 	.byte	0x02, 0x03, 0x01, 0x00, 0x02, 0x06, 0x01, 0x00, 0x04, 0x0b, 0x08, 0x00, 0x00, 0x00, 0x00, 0x00
        /*0020*/ 	.byte	0x00, 0x00, 0x00, 0x00


//--------------------- .nv.info._ZN7cutlass13device_kernelINS_4conv6kernel13ConvUniversalINS1_16ConvProblemShapeILNS1_8OperatorE1ELi2EEENS1_10collective14CollectiveConvINS1_46MainloopSm90TmaGmmaWarpSpecializedImplicitGemmILS5_1ELi9ELi2EN4cute5tupleIJNSA_1CILi2EEENSC_ILi1EEESE_EEENS1_36KernelImplicitTmaWarpSpecializedSm90ELi1EEENSB_IJNSC_ILi128EEENSC_ILi64EEENSB_IJSJ_EEEEEENS_6half_tESM_NSA_8TiledMMAINSA_8MMA_AtomIJNSA_4SM904GMMA25MMA_64x64x16_F32F16F16_SSILNSQ_5MajorE0ELSS_1ELNSQ_7ScaleInE1ELST_1EEEEEENSA_6LayoutINSB_IJSE_SE_SE_EEENSB_IJNSC_ILi0EEESY_SY_EEEEENSB_IJNSA_10UnderscoreES11_S11_EEEEENS7_6detail26Sm90ImplicitGemmTileTraitsINSA_20SM90_TMA_LOAD_IM2COLENSA_14ComposedLayoutINSA_7SwizzleILi3ELi4ELi3EEENSA_18smem_ptr_flag_bitsILi16EEENSW_INSB_IJNSB_IJNSC_ILi8EEENSC_ILi16EEEEEENSB_IJSJ_SE_EEENSB_IJSE_NSC_ILi9EEEEEEEEENSB_IJNSB_IJSJ_NSC_ILi512EEEEEENSB_IJSE_SY_EEENSB_IJSY_NSC_ILi8192EEEEEEEEEEEEEvEENS15_INSA_23SM90_TMA_LOAD_MULTICASTENS17_IS19_S1B_NSW_INSB_IJS1F_NSB_IJS1C_S1C_EEES1H_EEENSB_IJS1L_S1K_NSB_IJSY_NSC_ILi4096EEEEEEEEEEEEEvEEEENS_8epilogue10collective6detail29Sm90TmaWarpSpecializedAdapterINS23_15DefaultEpilogueISM_NSB_IJNSB_IJlllEEESE_SY_EEES28_NS22_6thread17LinearCombinationISM_Li1EffLNS29_9ScaleType4KindE0ELNS_15FloatRoundStyleE2ESM_EENS_4gemm15EpilogueDefaultEEEEEvvEEEEvNT_6ParamsE --------------------------
	.section	.nv.info._ZN7cutlass13device_kernelINS_4conv6kernel13ConvUniversalINS1_16ConvProblemShapeILNS1_8OperatorE1ELi2EEENS1_10collective14CollectiveConvINS1_46MainloopSm90TmaGmmaWarpSpecializedImplicitGemmILS5_1ELi9ELi2EN4cute5tupleIJNSA_1CILi2EEENSC_ILi1EEESE_EEENS1_36KernelImplicitTmaWarpSpecializedSm90ELi1EEENSB_IJNSC_ILi128EEENSC_ILi64EEENSB_IJSJ_EEEEEENS_6half_tESM_NSA_8TiledMMAINSA_8MMA_AtomIJNSA_4SM904GMMA25MMA_64x64x16_F32F16F16_SSILNSQ_5MajorE0ELSS_1ELNSQ_7ScaleInE1ELST_1EEEEEENSA_6LayoutINSB_IJSE_SE_SE_EEENSB_IJNSC_ILi0EEESY_SY_EEEEENSB_IJNSA_10UnderscoreES11_S11_EEEEENS7_6detail26Sm90ImplicitGemmTileTraitsINSA_20SM90_TMA_LOAD_IM2COLENSA_14ComposedLayoutINSA_7SwizzleILi3ELi4ELi3EEENSA_18smem_ptr_flag_bitsILi16EEENSW_INSB_IJNSB_IJNSC_ILi8EEENSC_ILi16EEEEEENSB_IJSJ_SE_EEENSB_IJSE_NSC_ILi9EEEEEEEEENSB_IJNSB_IJSJ_NSC_ILi512EEEEEENSB_IJSE_SY_EEENSB_IJSY_NSC_ILi8192EEEEEEEEEEEEEvEENS15_INSA_23SM90_TMA_LOAD_MULTICASTENS17_IS19_S1B_NSW_INSB_IJS1F_NSB_IJS1C_S1C_EEES1H_EEENSB_IJS1L_S1K_NSB_IJSY_NSC_ILi4096EEEEEEEEEEEEEvEEEENS_8epilogue10collective6detail29Sm90TmaWarpSpecializedAdapterINS23_15DefaultEpilogueISM_NSB_IJNSB_IJlllEEESE_SY_EEES28_NS22_6thread17LinearCombinationISM_Li1EffLNS29_9ScaleType4KindE0ELNS_15FloatRoundStyleE2ESM_EENS_4gemm15EpilogueDefaultEEEEEvvEEEEvNT_6ParamsE,"",@"SHT_CUDA_INFO"
	.sectionflags	@""
	.align	4


	//----- nvinfo : EIATTR_CUDA_API_VERSION
	.align		4
        /*0000*/ 	.byte	0x04, 0x37
        /*0002*/ 	.short	(.L_18 - .L_17)
.L_17:
        /*0004*/ 	.word	0x00000082


	//----- nvinfo : EIATTR_KPARAM_INFO
	.align		4
.L_18:
        /*0008*/ 	.byte	0x04, 0x17
        /*000a*/ 	.short	(.L_20 - .L_19)
.L_19:
        /*000c*/ 	.word	0x00000000
        /*0010*/ 	.short	0x0000
        /*0012*/ 	.short	0x0070
        /*0014*/ 	.byte	0x00, 0xf0, 0x01, 0x0e


	//----- nvinfo : EIATTR_SPARSE_MMA_MASK
	.align		4
.L_20:
        /*0018*/ 	.byte	0x03, 0x50
        /*001a*/ 	.short	0x0000


	//----- nvinfo : EIATTR_MAXREG_COUNT
	.align		4
        /*001c*/ 	.byte	0x03, 0x1b
        /*001e*/ 	.short	0x00ff


	//----- nvinfo : EIATTR_NUM_BARRIERS
	.align		4
        /*0020*/ 	.byte	0x02, 0x4c
        /*0022*/ 	.byte	0x01
	.zero		1


	//----- nvinfo : EIATTR_MERCURY_ISA_VERSION
	.align		4
        /*0024*/ 	.byte	0x03, 0x5f
        /*0026*/ 	.short	0x0101


	//----- nvinfo : EIATTR_COOP_GROUP_MASK_REGIDS
	.align		4
        /*0028*/ 	.byte	0x04, 0x29
        /*002a*/ 	.short	(.L_22 - .L_21)


	//   ....[0]....
.L_21:
        /*002c*/ 	.word	0xffffffff


	//   ....[1]....
        /*0030*/ 	.word	0xffffffff


	//   ....[2]....
        /*0034*/ 	.word	0xffffffff


	//   ....[3]....
        /*0038*/ 	.word	0xffffffff


	//----- nvinfo : EIATTR_COOP_GROUP_INSTR_OFFSETS
	.align		4
.L_22:
        /*003c*/ 	.byte	0x04, 0x28
        /*003e*/ 	.short	(.L_24 - .L_23)


	//   ....[0]....
.L_23:
        /*0040*/ 	.word	0x00000070


	//   ....[1]....
        /*0044*/ 	.word	0x00000080


	//   ....[2]....
        /*0048*/ 	.word	0x00000140


	//   ....[3]....
        /*004c*/ 	.word	0x00000770


	//----- nvinfo : EIATTR_MBARRIER_INSTR_OFFSETS
	.align		4
.L_24:
        /*0050*/ 	.byte	0x04, 0x39
        /*0052*/ 	.short	(.L_26 - .L_25)


	//   ....[0]....
.L_25:
        /*0054*/ 	.word	0x00000310
        /*0058*/ 	.word	0x000000ff
        /*005c*/ 	.word	0x00036000
        /*0060*/ 	.short	0x0100
        /*0062*/ 	.byte	0x08
	.zero		1


	//   ....[1]....
        /*0064*/ 	.word	0x00000320
        /*0068*/ 	.word	0x000000ff
        /*006c*/ 	.word	0x00036048
        /*0070*/ 	.short	0x0100
        /*0072*/ 	.byte	0x08
	.zero		1


	//   ....[2]....
        /*0074*/ 	.word	0x00000330
        /*0078*/ 	.word	0x000000ff
        /*007c*/ 	.word	0x00036008
        /*0080*/ 	.short	0x0100
        /*0082*/ 	.byte	0x08
	.zero		1


	//   ....[3]....
        /*0084*/ 	.word	0x00000340
        /*0088*/ 	.word	0x000000ff
        /*008c*/ 	.word	0x00036050
        /*0090*/ 	.short	0x0100
        /*0092*/ 	.byte	0x08
	.zero		1


	//   ....[4]....
        /*0094*/ 	.word	0x00000350
        /*0098*/ 	.word	0x000000ff
        /*009c*/ 	.word	0x00036010
        /*00a0*/ 	.short	0x0100
        /*00a2*/ 	.byte	0x08
	.zero		1


	//   ....[5]....
        /*00a4*/ 	.word	0x00000360
        /*00a8*/ 	.word	0x000000ff
        /*00ac*/ 	.word	0x00036058
        /*00b0*/ 	.short	0x0100
        /*00b2*/ 	.byte	0x08
	.zero		1


	//   ....[6]....
        /*00b4*/ 	.word	0x00000370
        /*00b8*/ 	.word	0x000000ff
        /*00bc*/ 	.word	0x00036018
        /*00c0*/ 	.short	0x0100
        /*00c2*/ 	.byte	0x08
	.zero		1


	//   ....[7]....
        /*00c4*/ 	.word	0x00000380
        /*00c8*/ 	.word	0x000000ff
        /*00cc*/ 	.word	0x00036060
        /*00d0*/ 	.short	0x0100
        /*00d2*/ 	.byte	0x08
	.zero		1


	//   ....[8]....
        /*00d4*/ 	.word	0x00000390
        /*00d8*/ 	.word	0x000000ff
        /*00dc*/ 	.word	0x00036020
        /*00e0*/ 	.short	0x0100
        /*00e2*/ 	.byte	0x08
	.zero		1


	//   ....[9]....
        /*00e4*/ 	.word	0x000003a0
        /*00e8*/ 	.word	0x000000ff
        /*00ec*/ 	.word	0x00036068
        /*00f0*/ 	.short	0x0100
        /*00f2*/ 	.byte	0x08
	.zero		1


	//   ....[10]....
        /*00f4*/ 	.word	0x000003b0
        /*00f8*/ 	.word	0x000000ff
        /*00fc*/ 	.word	0x00036028
        /*0100*/ 	.short	0x0100
        /*0102*/ 	.byte	0x08
	.zero		1


	//   ....[11]....
        /*0104*/ 	.word	0x000003c0
        /*0108*/ 	.word	0x000000ff
        /*010c*/ 	.word	0x00036070
        /*0110*/ 	.short	0x0100
        /*0112*/ 	.byte	0x08
	.zero		1


	//   ....[12]....
        /*0114*/ 	.word	0x000003d0
        /*0118*/ 	.word	0x000000ff
        /*011c*/ 	.word	0x00036030
        /*0120*/ 	.short	0x0100
        /*0122*/ 	.byte	0x08
	.zero		1


	//   ....[13]....
        /*0124*/ 	.word	0x000003e0
        /*0128*/ 	.word	0x000000ff
        /*012c*/ 	.word	0x00036078
        /*0130*/ 	.short	0x0100
        /*0132*/ 	.byte	0x08
	.zero		1


	//   ....[14]....
        /*0134*/ 	.word	0x000003f0
        /*0138*/ 	.word	0x000000ff
        /*013c*/ 	.word	0x00036038
        /*0140*/ 	.short	0x0100
        /*0142*/ 	.byte	0x08
	.zero		1


	//   ....[15]....
        /*0144*/ 	.word	0x00000400
        /*0148*/ 	.word	0x000000ff
        /*014c*/ 	.word	0x00036080
        /*0150*/ 	.short	0x0100
        /*0152*/ 	.byte	0x08
	.zero		1


	//   ....[16]....
        /*0154*/ 	.word	0x00000410
        /*0158*/ 	.word	0x000000ff
        /*015c*/ 	.word	0x00036040
        /*0160*/ 	.short	0x0100
        /*0162*/ 	.byte	0x08
	.zero		1


	//   ....[17]....
        /*0164*/ 	.word	0x00000420
        /*0168*/ 	.word	0x000000ff
        /*016c*/ 	.word	0x00036088
        /*0170*/ 	.short	0x0100
        /*0172*/ 	.byte	0x08
	.zero		1


	//   ....[18]....
        /*0174*/ 	.word	0x00000dc0
        /*0178*/ 	.word	0x00000007
        /*017c*/ 	.word	0x00036000
        /*0180*/ 	.short	0x010a
        /*0182*/ 	.byte	0x3f
	.zero		1


	//   ....[19]....
        /*0184*/ 	.word	0x00001240
        /*0188*/ 	.word	0x00000009
        /*018c*/ 	.word	0x00036000
        /*0190*/ 	.short	0x010a
        /*0192*/ 	.byte	0x3f
	.zero		1


	//   ....[20]....
        /*0194*/ 	.word	0x00001560
        /*0198*/ 	.word	0x00000009
        /*019c*/ 	.word	0x00000000
        /*01a0*/ 	.short	0x0101
        /*01a2*/ 	.byte	0x3f
	.zero		1


	//   ....[21]....
        /*01a4*/ 	.word	0x00001790
        /*01a8*/ 	.word	0x00000003
        /*01ac*/ 	.word	0x00000000
        /*01b0*/ 	.short	0x0101
        /*01b2*/ 	.byte	0x3f
	.zero		1


	//   ....[22]....
        /*01b4*/ 	.word	0x00006580
        /*01b8*/ 	.word	0x0000000e
        /*01bc*/ 	.word	0x00036048
        /*01c0*/ 	.short	0x010a
        /*01c2*/ 	.byte	0x3f
	.zero		1


	//   ....[23]....
        /*01c4*/ 	.word	0x00006c60
        /*01c8*/ 	.word	0x00000003
        /*01cc*/ 	.word	0x00000000
        /*01d0*/ 	.short	0x010a
        /*01d2*/ 	.byte	0x3f
	.zero		1


	//   ....[24]....
        /*01d4*/ 	.word	0x00006d10
        /*01d8*/ 	.word	0x00000000
        /*01dc*/ 	.word	0x00000000
        /*01e0*/ 	.short	0x010a
        /*01e2*/ 	.byte	0x3f
	.zero		1


	//   ....[25]....
        /*01e4*/ 	.word	0x00006dc0
        /*01e8*/ 	.word	0x00000000
        /*01ec*/ 	.word	0x00000000
        /*01f0*/ 	.short	0x010a
        /*01f2*/ 	.byte	0x3f
	.zero		1


	//   ....[26]....
        /*01f4*/ 	.word	0x00006e70
        /*01f8*/ 	.word	0x00000000
        /*01fc*/ 	.word	0x00000000
        /*0200*/ 	.short	0x010a
        /*0202*/ 	.byte	0x3f
	.zero		1


	//   ....[27]....
        /*0204*/ 	.word	0x00006f20
        /*0208*/ 	.word	0x00000000
        /*020c*/ 	.word	0x00000000
        /*0210*/ 	.short	0x010a
        /*0212*/ 	.byte	0x3f
	.zero		1


	//   ....[28]....
        /*0214*/ 	.word	0x00006fd0
        /*0218*/ 	.word	0x00000000
        /*021c*/ 	.word	0x00000000
        /*0220*/ 	.short	0x010a
        /*0222*/ 	.byte	0x3f
	.zero		1


	//   ....[29]....
        /*0224*/ 	.word	0x00007080
        /*0228*/ 	.word	0x00000000
        /*022c*/ 	.word	0x00000000
        /*0230*/ 	.short	0x010a
        /*0232*/ 	.byte	0x3f
	.zero		1


	//   ....[30]....
        /*0234*/ 	.word	0x00007130
        /*0238*/ 	.word	0x00000000
        /*023c*/ 	.word	0x00000000
        /*0240*/ 	.short	0x010a
        /*0242*/ 	.byte	0x3f
	.zero		1


	//   ....[31]....
        /*0244*/ 	.word	0x000071e0
        /*0248*/ 	.word	0x00000005
        /*024c*/ 	.word	0x00000000
        /*0250*/ 	.short	0x010a
        /*0252*/ 	.byte	0x3f
	.zero		1


	//----- nvinfo : EIATTR_NUM_MBARRIERS
	.align		4
.L_26:
        /*0254*/ 	.byte	0x03, 0x38
        /*0256*/ 	.short	0x0012


	//----- nvinfo : EIATTR_EXIT_INSTR_OFFSETS
	.align		4
        /*0258*/ 	.byte	0x04, 0x1c
        /*025a*/ 	.short	(.L_28 - .L_27)


	//   ....[0]....
.L_27:
        /*025c*/ 	.word	0x00000af0


	//   ....[1]....
        /*0260*/ 	.word	0x000018f0


	//   ....[2]....
        /*0264*/ 	.word	0x00004cc0


	//   ....[3]....
        /*0268*/ 	.word	0x00004cf0


	//   ....[4]....
        /*026c*/ 	.word	0x00006350


	//   ....[5]....
        /*0270*/ 	.word	0x00006380


	//   ....[6]....
        /*0274*/ 	.word	0x000063a0


	//   ....[7]....
        /*0278*/ 	.word	0x00006b50


	//   ....[8]....
        /*027c*/ 	.word	0x00007210


	//----- nvinfo : EIATTR_MAX_THREADS
	.align		4
.L_28:
        /*0280*/ 	.byte	0x04, 0x05
        /*0282*/ 	.short	(.L_30 - .L_29)
.L_29:
        /*0284*/ 	.word	0x00000100
        /*0288*/ 	.word	0x00000001
        /*028c*/ 	.word	0x00000001


	//----- nvinfo : EIATTR_CRS_STACK_SIZE
	.align		4
.L_30:
        /*0290*/ 	.byte	0x04, 0x1e
        /*0292*/ 	.short	(.L_32 - .L_31)
.L_31:
        /*0294*/ 	.word	0x00000000


	//----- nvinfo : EIATTR_CBANK_PARAM_SIZE
	.align		4
.L_32:
        /*0298*/ 	.byte	0x03, 0x19
        /*029a*/ 	.short	0x03f0


	//----- nvinfo : EIATTR_PARAM_CBANK
	.align		4
        /*029c*/ 	.byte	0x04, 0x0a
        /*029e*/ 	.short	(.L_34 - .L_33)
	.align		4
.L_33:
        /*02a0*/ 	.word	index@(.nv.constant0._ZN7cutlass13device_kernelINS_4conv6kernel13ConvUniversalINS1_16ConvProblemShapeILNS1_8OperatorE1ELi2EEENS1_10collective14CollectiveConvINS1_46MainloopSm90TmaGmmaWarpSpecializedImplicitGemmILS5_1ELi9ELi2EN4cute5tupleIJNSA_1CILi2EEENSC_ILi1EEESE_EEENS1_36KernelImplicitTmaWarpSpecializedSm90ELi1EEENSB_IJNSC_ILi128EEENSC_ILi64EEENSB_IJSJ_EEEEEENS_6half_tESM_NSA_8TiledMMAINSA_8MMA_AtomIJNSA_4SM904GMMA25MMA_64x64x16_F32F16F16_SSILNSQ_5MajorE0ELSS_1ELNSQ_7ScaleInE1ELST_1EEEEEENSA_6LayoutINSB_IJSE_SE_SE_EEENSB_IJNSC_ILi0EEESY_SY_EEEEENSB_IJNSA_10UnderscoreES11_S11_EEEEENS7_6detail26Sm90ImplicitGemmTileTraitsINSA_20SM90_TMA_LOAD_IM2COLENSA_14ComposedLayoutINSA_7SwizzleILi3ELi4ELi3EEENSA_18smem_ptr_flag_bitsILi16EEENSW_INSB_IJNSB_IJNSC_ILi8EEENSC_ILi16EEEEEENSB_IJSJ_SE_EEENSB_IJSE_NSC_ILi9EEEEEEEEENSB_IJNSB_IJSJ_NSC_ILi512EEEEEENSB_IJSE_SY_EEENSB_IJSY_NSC_ILi8192EEEEEEEEEEEEEvEENS15_INSA_23SM90_TMA_LOAD_MULTICASTENS17_IS19_S1B_NSW_INSB_IJS1F_NSB_IJS1C_S1C_EEES1H_EEENSB_IJS1L_S1K_NSB_IJSY_NSC_ILi4096EEEEEEEEEEEEEvEEEENS_8epilogue10collective6detail29Sm90TmaWarpSpecializedAdapterINS23_15DefaultEpilogueISM_NSB_IJNSB_IJlllEEESE_SY_EEES28_NS22_6thread17LinearCombinationISM_Li1EffLNS29_9ScaleType4KindE0ELNS_15FloatRoundStyleE2ESM_EENS_4gemm15EpilogueDefaultEEEEEvvEEEEvNT_6ParamsE)
        /*02a4*/ 	.short	0x0210
        /*02a6*/ 	.short	0x03f0


	//----- nvinfo : EIATTR_SW_WAR
	.align		4
.L_34:
        /*02a8*/ 	.byte	0x04, 0x36
        /*02aa*/ 	.short	(.L_36 - .L_35)
.L_35:
        /*02ac*/ 	.word	0x00000008
.L_36:


//--------------------- .nv.callgraph             --------------------------
	.section	.nv.callgraph,"",@"SHT_CUDA_CALLGRAPH"
	.align	4
	.sectionentsize	8
	.align		4
        /*0000*/ 	.word	0x00000000
	.align		4
        /*0004*/ 	.word	0xffffffff
	.align		4
        /*0008*/ 	.word	0x00000000
	.align		4
        /*000c*/ 	.word	0xfffffffe
	.align		4
        /*0010*/ 	.word	0x00000000
	.align		4
        /*0014*/ 	.word	0xfffffffd
	.align		4
        /*0018*/ 	.word	0x00000000
	.align		4
        /*001c*/ 	.word	0xfffffffc


//--------------------- .nv.constant4             --------------------------
	.section	.nv.constant4,"a",@progbits
	.align	8
	.align		8
.nv.constant4:
        /*0000*/ 	.dword	_ZN39_INTERNAL_d16337c7_4_k_cu_77237788_30514cuda3std3__45__cpo5beginE
	.align		8
        /*0008*/ 	.dword	_ZN39_INTERNAL_d16337c7_4_k_cu_77237788_30514cuda3std3__45__cpo3endE
	.align		8
        /*0010*/ 	.dword	_ZN39_INTERNAL_d16337c7_4_k_cu_77237788_30514cuda3std3__45__cpo6cbeginE
	.align		8
        /*0018*/ 	.dword	_ZN39_INTERNAL_d16337c7_4_k_cu_77237788_30514cuda3std3__45__cpo4cendE
	.align		8
        /*0020*/ 	.dword	_ZN39_INTERNAL_d16337c7_4_k_cu_77237788_30514cuda3std3__441_GLOBAL__N__d16337c7_4_k_cu_77237788_30516ignoreE
	.align		8
        /*0028*/ 	.dword	_ZN39_INTERNAL_d16337c7_4_k_cu_77237788_30514cuda3std3__419piecewise_constructE
	.align		8
        /*0030*/ 	.dword	_ZN39_INTERNAL_d16337c7_4_k_cu_77237788_30514cuda3std3__48in_placeE
	.align		8
        /*0038*/ 	.dword	_ZN39_INTERNAL_d16337c7_4_k_cu_77237788_30514cuda3std6ranges3__45__cpo4swapE
	.align		8
        /*0040*/ 	.dword	_ZN39_INTERNAL_d16337c7_4_k_cu_77237788_30514cuda3std6ranges3__45__cpo9iter_moveE
	.align		8
        /*0048*/ 	.dword	_ZN39_INTERNAL_d16337c7_4_k_cu_77237788_30514cute7productE
	.align		8
        /*0050*/ 	.dword	_ZN39_INTERNAL_d16337c7_4_k_cu_77237788_30514cute1_E


//--------------------- .text._ZN7cutlass13device_kernelINS_4conv6kernel13ConvUniversalINS1_16ConvProblemShapeILNS1_8OperatorE1ELi2EEENS1_10collective14CollectiveConvINS1_46MainloopSm90TmaGmmaWarpSpecializedImplicitGemmILS5_1ELi9ELi2EN4cute5tupleIJNSA_1CILi2EEENSC_ILi1EEESE_EEENS1_36KernelImplicitTmaWarpSpecializedSm90ELi1EEENSB_IJNSC_ILi128EEENSC_ILi64EEENSB_IJSJ_EEEEEENS_6half_tESM_NSA_8TiledMMAINSA_8MMA_AtomIJNSA_4SM904GMMA25MMA_64x64x16_F32F16F16_SSILNSQ_5MajorE0ELSS_1ELNSQ_7ScaleInE1ELST_1EEEEEENSA_6LayoutINSB_IJSE_SE_SE_EEENSB_IJNSC_ILi0EEESY_SY_EEEEENSB_IJNSA_10UnderscoreES11_S11_EEEEENS7_6detail26Sm90ImplicitGemmTileTraitsINSA_20SM90_TMA_LOAD_IM2COLENSA_14ComposedLayoutINSA_7SwizzleILi3ELi4ELi3EEENSA_18smem_ptr_flag_bitsILi16EEENSW_INSB_IJNSB_IJNSC_ILi8EEENSC_ILi16EEEEEENSB_IJSJ_SE_EEENSB_IJSE_NSC_ILi9EEEEEEEEENSB_IJNSB_IJSJ_NSC_ILi512EEEEEENSB_IJSE_SY_EEENSB_IJSY_NSC_ILi8192EEEEEEEEEEEEEvEENS15_INSA_23SM90_TMA_LOAD_MULTICASTENS17_IS19_S1B_NSW_INSB_IJS1F_NSB_IJS1C_S1C_EEES1H_EEENSB_IJS1L_S1K_NSB_IJSY_NSC_ILi4096EEEEEEEEEEEEEvEEEENS_8epilogue10collective6detail29Sm90TmaWarpSpecializedAdapterINS23_15DefaultEpilogueISM_NSB_IJNSB_IJlllEEESE_SY_EEES28_NS22_6thread17LinearCombinationISM_Li1EffLNS29_9ScaleType4KindE0ELNS_15FloatRoundStyleE2ESM_EENS_4gemm15EpilogueDefaultEEEEEvvEEEEvNT_6ParamsE --------------------------
	.section	.text._ZN7cutlass13device_kernelINS_4conv6kernel13ConvUniversalINS1_16ConvProblemShapeILNS1_8OperatorE1ELi2EEENS1_10collective14CollectiveConvINS1_46MainloopSm90TmaGmmaWarpSpecializedImplicitGemmILS5_1ELi9ELi2EN4cute5tupleIJNSA_1CILi2EEENSC_ILi1EEESE_EEENS1_36KernelImplicitTmaWarpSpecializedSm90ELi1EEENSB_IJNSC_ILi128EEENSC_ILi64EEENSB_IJSJ_EEEEEENS_6half_tESM_NSA_8TiledMMAINSA_8MMA_AtomIJNSA_4SM904GMMA25MMA_64x64x16_F32F16F16_SSILNSQ_5MajorE0ELSS_1ELNSQ_7ScaleInE1ELST_1EEEEEENSA_6LayoutINSB_IJSE_SE_SE_EEENSB_IJNSC_ILi0EEESY_SY_EEEEENSB_IJNSA_10UnderscoreES11_S11_EEEEENS7_6detail26Sm90ImplicitGemmTileTraitsINSA_20SM90_TMA_LOAD_IM2COLENSA_14ComposedLayoutINSA_7SwizzleILi3ELi4ELi3EEENSA_18smem_ptr_flag_bitsILi16EEENSW_INSB_IJNSB_IJNSC_ILi8EEENSC_ILi16EEEEEENSB_IJSJ_SE_EEENSB_IJSE_NSC_ILi9EEEEEEEEENSB_IJNSB_IJSJ_NSC_ILi512EEEEEENSB_IJSE_SY_EEENSB_IJSY_NSC_ILi8192EEEEEEEEEEEEEvEENS15_INSA_23SM90_TMA_LOAD_MULTICASTENS17_IS19_S1B_NSW_INSB_IJS1F_NSB_IJS1C_S1C_EEES1H_EEENSB_IJS1L_S1K_NSB_IJSY_NSC_ILi4096EEEEEEEEEEEEEvEEEENS_8epilogue10collective6detail29Sm90TmaWarpSpecializedAdapterINS23_15DefaultEpilogueISM_NSB_IJNSB_IJlllEEESE_SY_EEES28_NS22_6thread17LinearCombinationISM_Li1EffLNS29_9ScaleType4KindE0ELNS_15FloatRoundStyleE2ESM_EENS_4gemm15EpilogueDefaultEEEEEvvEEEEvNT_6ParamsE,"ax",@progbits
	.align	128
.text._ZN7cutlass13device_kernelINS_4conv6kernel13ConvUniversalINS1_16ConvProblemShapeILNS1_8OperatorE1ELi2EEENS1_10collective14CollectiveConvINS1_46MainloopSm90TmaGmmaWarpSpecializedImplicitGemmILS5_1ELi9ELi2EN4cute5tupleIJNSA_1CILi2EEENSC_ILi1EEESE_EEENS1_36KernelImplicitTmaWarpSpecializedSm90ELi1EEENSB_IJNSC_ILi128EEENSC_ILi64EEENSB_IJSJ_EEEEEENS_6half_tESM_NSA_8TiledMMAINSA_8MMA_AtomIJNSA_4SM904GMMA25MMA_64x64x16_F32F16F16_SSILNSQ_5MajorE0ELSS_1ELNSQ_7ScaleInE1ELST_1EEEEEENSA_6LayoutINSB_IJSE_SE_SE_EEENSB_IJNSC_ILi0EEESY_SY_EEEEENSB_IJNSA_10UnderscoreES11_S11_EEEEENS7_6detail26Sm90ImplicitGemmTileTraitsINSA_20SM90_TMA_LOAD_IM2COLENSA_14ComposedLayoutINSA_7SwizzleILi3ELi4ELi3EEENSA_18smem_ptr_flag_bitsILi16EEENSW_INSB_IJNSB_IJNSC_ILi8EEENSC_ILi16EEEEEENSB_IJSJ_SE_EEENSB_IJSE_NSC_ILi9EEEEEEEEENSB_IJNSB_IJSJ_NSC_ILi512EEEEEENSB_IJSE_SY_EEENSB_IJSY_NSC_ILi8192EEEEEEEEEEEEEvEENS15_INSA_23SM90_TMA_LOAD_MULTICASTENS17_IS19_S1B_NSW_INSB_IJS1F_NSB_IJS1C_S1C_EEES1H_EEENSB_IJS1L_S1K_NSB_IJSY_NSC_ILi4096EEEEEEEEEEEEEvEEEENS_8epilogue10collective6detail29Sm90TmaWarpSpecializedAdapterINS23_15DefaultEpilogueISM_NSB_IJNSB_IJlllEEESE_SY_EEES28_NS22_6thread17LinearCombinationISM_Li1EffLNS29_9ScaleType4KindE0ELNS_15FloatRoundStyleE2ESM_EENS_4gemm15EpilogueDefaultEEEEEvvEEEEvNT_6ParamsE:
        .type           _ZN7cutlass13device_kernelINS_4conv6kernel13ConvUniversalINS1_16ConvProblemShapeILNS1_8OperatorE1ELi2EEENS1_10collective14CollectiveConvINS1_46MainloopSm90TmaGmmaWarpSpecializedImplicitGemmILS5_1ELi9ELi2EN4cute5tupleIJNSA_1CILi2EEENSC_ILi1EEESE_EEENS1_36KernelImplicitTmaWarpSpecializedSm90ELi1EEENSB_IJNSC_ILi128EEENSC_ILi64EEENSB_IJSJ_EEEEEENS_6half_tESM_NSA_8TiledMMAINSA_8MMA_AtomIJNSA_4SM904GMMA25MMA_64x64x16_F32F16F16_SSILNSQ_5MajorE0ELSS_1ELNSQ_7ScaleInE1ELST_1EEEEEENSA_6LayoutINSB_IJSE_SE_SE_EEENSB_IJNSC_ILi0EEESY_SY_EEEEENSB_IJNSA_10UnderscoreES11_S11_EEEEENS7_6detail26Sm90ImplicitGemmTileTraitsINSA_20SM90_TMA_LOAD_IM2COLENSA_14ComposedLayoutINSA_7SwizzleILi3ELi4ELi3EEENSA_18smem_ptr_flag_bitsILi16EEENSW_INSB_IJNSB_IJNSC_ILi8EEENSC_ILi16EEEEEENSB_IJSJ_SE_EEENSB_IJSE_NSC_ILi9EEEEEEEEENSB_IJNSB_IJSJ_NSC_ILi512EEEEEENSB_IJSE_SY_EEENSB_IJSY_NSC_ILi8192EEEEEEEEEEEEEvEENS15_INSA_23SM90_TMA_LOAD_MULTICASTENS17_IS19_S1B_NSW_INSB_IJS1F_NSB_IJS1C_S1C_EEES1H_EEENSB_IJS1L_S1K_NSB_IJSY_NSC_ILi4096EEEEEEEEEEEEEvEEEENS_8epilogue10collective6detail29Sm90TmaWarpSpecializedAdapterINS23_15DefaultEpilogueISM_NSB_IJNSB_IJlllEEESE_SY_EEES28_NS22_6thread17LinearCombinationISM_Li1EffLNS29_9ScaleType4KindE0ELNS_15FloatRoundStyleE2ESM_EENS_4gemm15EpilogueDefaultEEEEEvvEEEEvNT_6ParamsE,@function
        .size           _ZN7cutlass13device_kernelINS_4conv6kernel13ConvUniversalINS1_16ConvProblemShapeILNS1_8OperatorE1ELi2EEENS1_10collective14CollectiveConvINS1_46MainloopSm90TmaGmmaWarpSpecializedImplicitGemmILS5_1ELi9ELi2EN4cute5tupleIJNSA_1CILi2EEENSC_ILi1EEESE_EEENS1_36KernelImplicitTmaWarpSpecializedSm90ELi1EEENSB_IJNSC_ILi128EEENSC_ILi64EEENSB_IJSJ_EEEEEENS_6half_tESM_NSA_8TiledMMAINSA_8MMA_AtomIJNSA_4SM904GMMA25MMA_64x64x16_F32F16F16_SSILNSQ_5MajorE0ELSS_1ELNSQ_7ScaleInE1ELST_1EEEEEENSA_6LayoutINSB_IJSE_SE_SE_EEENSB_IJNSC_ILi0EEESY_SY_EEEEENSB_IJNSA_10UnderscoreES11_S11_EEEEENS7_6detail26Sm90ImplicitGemmTileTraitsINSA_20SM90_TMA_LOAD_IM2COLENSA_14ComposedLayoutINSA_7SwizzleILi3ELi4ELi3EEENSA_18smem_ptr_flag_bitsILi16EEENSW_INSB_IJNSB_IJNSC_ILi8EEENSC_ILi16EEEEEENSB_IJSJ_SE_EEENSB_IJSE_NSC_ILi9EEEEEEEEENSB_IJNSB_IJSJ_NSC_ILi512EEEEEENSB_IJSE_SY_EEENSB_IJSY_NSC_ILi8192EEEEEEEEEEEEEvEENS15_INSA_23SM90_TMA_LOAD_MULTICASTENS17_IS19_S1B_NSW_INSB_IJS1F_NSB_IJS1C_S1C_EEES1H_EEENSB_IJS1L_S1K_NSB_IJSY_NSC_ILi4096EEEEEEEEEEEEEvEEEENS_8epilogue10collective6detail29Sm90TmaWarpSpecializedAdapterINS23_15DefaultEpilogueISM_NSB_IJNSB_IJlllEEESE_SY_EEES28_NS22_6thread17LinearCombinationISM_Li1EffLNS29_9ScaleType4KindE0ELNS_15FloatRoundStyleE2ESM_EENS_4gemm15EpilogueDefaultEEEEEvvEEEEvNT_6ParamsE,(.L_x_167 - _ZN7cutlass13device_kernelINS_4conv6kernel13ConvUniversalINS1_16ConvProblemShapeILNS1_8OperatorE1ELi2EEENS1_10collective14CollectiveConvINS1_46MainloopSm90TmaGmmaWarpSpecializedImplicitGemmILS5_1ELi9ELi2EN4cute5tupleIJNSA_1CILi2EEENSC_ILi1EEESE_EEENS1_36KernelImplicitTmaWarpSpecializedSm90ELi1EEENSB_IJNSC_ILi128EEENSC_ILi64EEENSB_IJSJ_EEEEEENS_6half_tESM_NSA_8TiledMMAINSA_8MMA_AtomIJNSA_4SM904GMMA25MMA_64x64x16_F32F16F16_SSILNSQ_5MajorE0ELSS_1ELNSQ_7ScaleInE1ELST_1EEEEEENSA_6LayoutINSB_IJSE_SE_SE_EEENSB_IJNSC_ILi0EEESY_SY_EEEEENSB_IJNSA_10UnderscoreES11_S11_EEEEENS7_6detail26Sm90ImplicitGemmTileTraitsINSA_20SM90_TMA_LOAD_IM2COLENSA_14ComposedLayoutINSA_7SwizzleILi3ELi4ELi3EEENSA_18smem_ptr_flag_bitsILi16EEENSW_INSB_IJNSB_IJNSC_ILi8EEENSC_ILi16EEEEEENSB_IJSJ_SE_EEENSB_IJSE_NSC_ILi9EEEEEEEEENSB_IJNSB_IJSJ_NSC_ILi512EEEEEENSB_IJSE_SY_EEENSB_IJSY_NSC_ILi8192EEEEEEEEEEEEEvEENS15_INSA_23SM90_TMA_LOAD_MULTICASTENS17_IS19_S1B_NSW_INSB_IJS1F_NSB_IJS1C_S1C_EEES1H_EEENSB_IJS1L_S1K_NSB_IJSY_NSC_ILi4096EEEEEEEEEEEEEvEEEENS_8epilogue10collective6detail29Sm90TmaWarpSpecializedAdapterINS23_15DefaultEpilogueISM_NSB_IJNSB_IJlllEEESE_SY_EEES28_NS22_6thread17LinearCombinationISM_Li1EffLNS29_9ScaleType4KindE0ELNS_15FloatRoundStyleE2ESM_EENS_4gemm15EpilogueDefaultEEEEEvvEEEEvNT_6ParamsE)
        .other          _ZN7cutlass13device_kernelINS_4conv6kernel13ConvUniversalINS1_16ConvProblemShapeILNS1_8OperatorE1ELi2EEENS1_10collective14CollectiveConvINS1_46MainloopSm90TmaGmmaWarpSpecializedImplicitGemmILS5_1ELi9ELi2EN4cute5tupleIJNSA_1CILi2EEENSC_ILi1EEESE_EEENS1_36KernelImplicitTmaWarpSpecializedSm90ELi1EEENSB_IJNSC_ILi128EEENSC_ILi64EEENSB_IJSJ_EEEEEENS_6half_tESM_NSA_8TiledMMAINSA_8MMA_AtomIJNSA_4SM904GMMA25MMA_64x64x16_F32F16F16_SSILNSQ_5MajorE0ELSS_1ELNSQ_7ScaleInE1ELST_1EEEEEENSA_6LayoutINSB_IJSE_SE_SE_EEENSB_IJNSC_ILi0EEESY_SY_EEEEENSB_IJNSA_10UnderscoreES11_S11_EEEEENS7_6detail26Sm90ImplicitGemmTileTraitsINSA_20SM90_TMA_LOAD_IM2COLENSA_14ComposedLayoutINSA_7SwizzleILi3ELi4ELi3EEENSA_18smem_ptr_flag_bitsILi16EEENSW_INSB_IJNSB_IJNSC_ILi8EEENSC_ILi16EEEEEENSB_IJSJ_SE_EEENSB_IJSE_NSC_ILi9EEEEEEEEENSB_IJNSB_IJSJ_NSC_ILi512EEEEEENSB_IJSE_SY_EEENSB_IJSY_NSC_ILi8192EEEEEEEEEEEEEvEENS15_INSA_23SM90_TMA_LOAD_MULTICASTENS17_IS19_S1B_NSW_INSB_IJS1F_NSB_IJS1C_S1C_EEES1H_EEENSB_IJS1L_S1K_NSB_IJSY_NSC_ILi4096EEEEEEEEEEEEEvEEEENS_8epilogue10collective6detail29Sm90TmaWarpSpecializedAdapterINS23_15DefaultEpilogueISM_NSB_IJNSB_IJlllEEESE_SY_EEES28_NS22_6thread17LinearCombinationISM_Li1EffLNS29_9ScaleType4KindE0ELNS_15FloatRoundStyleE2ESM_EENS_4gemm15EpilogueDefaultEEEEEvvEEEEvNT_6ParamsE,@"STO_CUDA_ENTRY STV_DEFAULT"
_ZN7cutlass13device_kernelINS_4conv6kernel13ConvUniversalINS1_16ConvProblemShapeILNS1_8OperatorE1ELi2EEENS1_10collective14CollectiveConvINS1_46MainloopSm90TmaGmmaWarpSpecializedImplicitGemmILS5_1ELi9ELi2EN4cute5tupleIJNSA_1CILi2EEENSC_ILi1EEESE_EEENS1_36KernelImplicitTmaWarpSpecializedSm90ELi1EEENSB_IJNSC_ILi128EEENSC_ILi64EEENSB_IJSJ_EEEEEENS_6half_tESM_NSA_8TiledMMAINSA_8MMA_AtomIJNSA_4SM904GMMA25MMA_64x64x16_F32F16F16_SSILNSQ_5MajorE0ELSS_1ELNSQ_7ScaleInE1ELST_1EEEEEENSA_6LayoutINSB_IJSE_SE_SE_EEENSB_IJNSC_ILi0EEESY_SY_EEEEENSB_IJNSA_10UnderscoreES11_S11_EEEEENS7_6detail26Sm90ImplicitGemmTileTraitsINSA_20SM90_TMA_LOAD_IM2COLENSA_14ComposedLayoutINSA_7SwizzleILi3ELi4ELi3EEENSA_18smem_ptr_flag_bitsILi16EEENSW_INSB_IJNSB_IJNSC_ILi8EEENSC_ILi16EEEEEENSB_IJSJ_SE_EEENSB_IJSE_NSC_ILi9EEEEEEEEENSB_IJNSB_IJSJ_NSC_ILi512EEEEEENSB_IJSE_SY_EEENSB_IJSY_NSC_ILi8192EEEEEEEEEEEEEvEENS15_INSA_23SM90_TMA_LOAD_MULTICASTENS17_IS19_S1B_NSW_INSB_IJS1F_NSB_IJS1C_S1C_EEES1H_EEENSB_IJS1L_S1K_NSB_IJSY_NSC_ILi4096EEEEEEEEEEEEEvEEEENS_8epilogue10collective6detail29Sm90TmaWarpSpecializedAdapterINS23_15DefaultEpilogueISM_NSB_IJNSB_IJlllEEESE_SY_EEES28_NS22_6thread17LinearCombinationISM_Li1EffLNS29_9ScaleType4KindE0ELNS_15FloatRoundStyleE2ESM_EENS_4gemm15EpilogueDefaultEEEEEvvEEEEvNT_6ParamsE:
[----:B------:R-:W-:Y:S01]  /*0000*/  LDC R1, c[0x0][0x28] ;  /* 0x00000a00ff017b82 */ /* 0x000fe20000000800 */
[----:B------:R-:W0:Y:S01]  /*0010*/  S2R R10, SR_TID.X ;  /* 0x00000000000a7919 */ /* 0x000e220000002100 */
[----:B------:R-:W-:Y:S01]  /*0020*/  ELECT P0, URZ, PT ;  /* 0x00000000003f782f */ /* 0x000fe20003800000 */
[----:B------:R-:W-:Y:S01]  /*0030*/  BSSY B0, `(.L_x_0) ;  /* 0x0000010000007945 */ /* 0x000fe20003800000 */
[----:B------:R-:W1:Y:S01]  /*0040*/  S2R R11, SR_CTAID.X ;  /* 0x00000000000b7919 */ /* 0x000e620000002500 */
[--C-:B0-----:R-:W-:Y:S02]  /*0050*/  SHF.R.U32.HI R0, RZ, 0x5, R10.reuse ;  /* 0x00000005ff007819 */ /* 0x101fe4000001160a */
[----:B------:R-:W-:-:S03]  /*0060*/  SHF.R.U32.HI R2, RZ, 0x7, R10 ;  /* 0x00000007ff027819 */ /* 0x000fc6000001160a */
[----:B------:R-:W0:Y:S04]  /*0070*/  SHFL.IDX PT, R3, R0, RZ, 0x1f ;  /* 0x00001fff00037589 */ /* 0x000e2800000e0000 */
[----:B------:R2:W3:Y:S01]  /*0080*/  SHFL.IDX PT, R9, R2, RZ, 0x1f ;  /* 0x00001fff02097589 */ /* 0x0004e200000e0000 */
[----:B0-----:R-:W-:-:S13]  /*0090*/  ISETP.NE.OR P0, PT, R3, RZ, !P0 ;  /* 0x000000ff0300720c */ /* 0x001fda0004705670 */
[----:B-123--:R-:W-:Y:S05]  /*00a0*/  @P0 BRA `(.L_x_1) ;  /* 0x0000000000200947 */ /* 0x00efea0003800000 */
[----:B------:R-:W-:Y:S02]  /*00b0*/  ULDC.64 UR4, c[0x0][0x198] ;  /* 0x0000660000047ab9 */ /* 0x000fe40000000a00 */
[----:B------:R-:W-:Y:S02]  /*00c0*/  UIADD3 UR6, UP0, UR4, 0xf0, URZ ;  /* 0x000000f004067890 */ /* 0x000fe4000ff1e03f */
[----:B------:R-:W-:Y:S02]  /*00d0*/  UIADD3 UR4, UP1, UR4, 0x1f0, URZ ;  /* 0x000001f004047890 */ /* 0x000fe4000ff3e03f */
[----:B------:R-:W-:Y:S02]  /*00e0*/  UIADD3.X UR7, URZ, UR5, URZ, UP0, !UPT ;  /* 0x000000053f077290 */ /* 0x000fe400087fe43f */
[----:B------:R-:W-:-:S07]  /*00f0*/  UIADD3.X UR5, URZ, UR5, URZ, UP1, !UPT ;  /* 0x000000053f057290 */ /* 0x000fce0008ffe43f */
[----:B------:R0:W-:Y:S02]  /*0100*/  UTMACCTL.PF [UR6] ;  /* 0x00000000060079b9 */ /* 0x0001e40008040000 */
[----:B------:R0:W-:Y:S02]  /*0110*/  UTMACCTL.PF [UR4] ;  /* 0x00000000040079b9 */ /* 0x0001e40008040000 */
[----:B0-----:R-:W-:Y:S01]  /*0120*/  NOP ;  /* 0x0000000000007918 */ /* 0x001fe20000000000 */
.L_x_1:
[----:B------:R-:W-:Y:S05]  /*0130*/  BSYNC B0 ;  /* 0x0000000000007941 */ /* 0x000fea0003800000 */
.L_x_0:
[----:B------:R-:W0:Y:S01]  /*0140*/  SHFL.IDX PT, R0, R0, RZ, 0x1f ;  /* 0x00001fff00007589 */ /* 0x000e2200000e0000 */
[----:B------:R-:W-:Y:S02]  /*0150*/  SHF.R.S32.HI R5, RZ, 0x1f, R10 ;  /* 0x0000001fff057819 */ /* 0x000fe4000001140a */
[----:B------:R-:W-:Y:S01]  /*0160*/  I2FP.F32.U32 R6, R11 ;  /* 0x0000000b00067245 */ /* 0x000fe20000201000 */
[----:B------:R-:W1:Y:S01]  /*0170*/  S2R R12, SR_CTAID.Y ;  /* 0x00000000000c7919 */ /* 0x000e620000002600 */
[----:B------:R-:W-:-:S04]  /*0180*/  LEA.HI R5, R5, R10, RZ, 0x7 ;  /* 0x0000000a05057211 */ /* 0x000fc800078f38ff */
[----:B------:R-:W-:-:S05]  /*0190*/  LOP3.LUT R5, R5, 0xffffff80, RZ, 0xc0, !PT ;  /* 0xffffff8005057812 */ /* 0x000fca00078ec0ff */
[----:B------:R-:W-:-:S05]  /*01a0*/  IMAD.IADD R13, R10, 0x1, -R5 ;  /* 0x000000010a0d7824 */ /* 0x000fca00078e0a05 */
[----:B------:R-:W-:-:S04]  /*01b0*/  SHF.R.S32.HI R2, RZ, 0x1f, R13 ;  /* 0x0000001fff027819 */ /* 0x000fc8000001140d */
[----:B------:R-:W-:Y:S02]  /*01c0*/  LEA.HI R2, R2, R13, RZ, 0x3 ;  /* 0x0000000d02027211 */ /* 0x000fe400078f18ff */
[----:B0-----:R-:W-:Y:S02]  /*01d0*/  ISETP.NE.AND P0, PT, R0, RZ, PT ;  /* 0x000000ff0000720c */ /* 0x001fe40003f05270 */
[--C-:B------:R-:W-:Y:S02]  /*01e0*/  SHF.R.S32.HI R4, RZ, 0x3, R2.reuse ;  /* 0x00000003ff047819 */ /* 0x100fe40000011402 */
[----:B------:R-:W-:Y:S02]  /*01f0*/  SHF.R.S32.HI R5, RZ, 0x1f, R2 ;  /* 0x0000001fff057819 */ /* 0x000fe40000011402 */
[----:B------:R-:W-:-:S07]  /*0200*/  SHF.R.S32.HI R7, RZ, 0x1f, R0 ;  /* 0x0000001fff077819 */ /* 0x000fce0000011400 */
[----:B-1----:R-:W-:Y:S05]  /*0210*/  @P0 BRA `(.L_x_2) ;  /* 0x00000000008c0947 */ /* 0x002fea0003800000 */
[----:B------:R-:W-:Y:S01]  /*0220*/  ELECT P0, URZ, PT ;  /* 0x00000000003f782f */ /* 0x000fe20003800000 */
[----:B------:R-:W-:-:S12]  /*0230*/  BSSY B0, `(.L_x_2) ;  /* 0x0000021000007945 */ /* 0x000fd80003800000 */
[----:B------:R-:W-:Y:S05]  /*0240*/  @!P0 BRA `(.L_x_3) ;  /* 0x00000000007c8947 */ /* 0x000fea0003800000 */
[----:B------:R-:W0:Y:S01]  /*0250*/  S2UR UR8, SR_CgaCtaId ;  /* 0x00000000000879c3 */ /* 0x000e220000008800 */
[----:B------:R-:W-:Y:S01]  /*0260*/  UMOV UR4, 0x400 ;  /* 0x0000040000047882 */ /* 0x000fe20000000000 */
[----:B------:R-:W-:Y:S01]  /*0270*/  UMOV UR5, 0x1 ;  /* 0x0000000100057882 */ /* 0x000fe20000000000 */
[----:B------:R-:W-:Y:S02]  /*0280*/  UMOV UR6, 0x2 ;  /* 0x0000000200067882 */ /* 0x000fe40000000000 */
[----:B------:R-:W-:-:S04]  /*0290*/  UIADD3 UR6, -UR6, 0x100000, URZ ;  /* 0x0010000006067890 */ /* 0x000fc8000fffe13f */
[----:B------:R-:W-:Y:S02]  /*02a0*/  USHF.L.U32 UR7, UR6, 0xb, URZ ;  /* 0x0000000b06077899 */ /* 0x000fe4000800063f */
[----:B------:R-:W-:Y:S02]  /*02b0*/  USHF.L.U32 UR6, UR6, 0x1, URZ ;  /* 0x0000000106067899 */ /* 0x000fe4000800063f */
[----:B0-----:R-:W-:Y:S02]  /*02c0*/  ULEA UR8, UR8, UR4, 0x18 ;  /* 0x0000000408087291 */ /* 0x001fe4000f8ec03f */
[----:B------:R-:W-:-:S04]  /*02d0*/  UIADD3 UR4, -UR5, 0x100000, URZ ;  /* 0x0010000005047890 */ /* 0x000fc8000fffe13f */
[----:B------:R-:W-:Y:S02]  /*02e0*/  USHF.L.U32 UR5, UR4, 0xb, URZ ;  /* 0x0000000b04057899 */ /* 0x000fe4000800063f */
[----:B------:R-:W-:Y:S01]  /*02f0*/  USHF.L.U32 UR4, UR4, 0x1, URZ ;  /* 0x0000000104047899 */ /* 0x000fe2000800063f */
[----:B------:R-:W0:Y:S11]  /*0300*/  FENCE.VIEW.ASYNC.S ;  /* 0x00000000000073c6 */ /* 0x000e360000000000 */
[----:B0-----:R0:W1:Y:S01]  /*0310*/  SYNCS.EXCH.64 URZ, [UR8+0x36000], UR4 ;  /* 0x03600004083f75b2 */ /* 0x0010620008000100 */
[----:B------:R0:W2:Y:S01]  /*0320*/  SYNCS.EXCH.64 URZ, [UR8+0x36048], UR6 ;  /* 0x03604806083f75b2 */ /* 0x0000a20008000100 */
[----:B------:R0:W3:Y:S01]  /*0330*/  SYNCS.EXCH.64 URZ, [UR8+0x36008], UR4 ;  /* 0x03600804083f75b2 */ /* 0x0000e20008000100 */
[----:B------:R0:W4:Y:S01]  /*0340*/  SYNCS.EXCH.64 URZ, [UR8+0x36050], UR6 ;  /* 0x03605006083f75b2 */ /* 0x0001220008000100 */
[----:B------:R0:W0:Y:S01]  /*0350*/  SYNCS.EXCH.64 URZ, [UR8+0x36010], UR4 ;  /* 0x03601004083f75b2 */ /* 0x0000220008000100 */
        /* <DEDUP_REMOVED lines=13> */
[----:B------:R-:W-:Y:S01]  /*0430*/  NOP ;  /* 0x0000000000007918 */ /* 0x000fe20000000000 */
.L_x_3:
[----:B0-----:R-:W-:Y:S05]  /*0440*/  BSYNC B0 ;  /* 0x0000000000007941 */ /* 0x001fea0003800000 */
.L_x_2:
[----:B------:R-:W-:Y:S01]  /*0450*/  ULDC UR4, c[0x0][0x150] ;  /* 0x0000540000047ab9 */ /* 0x000fe20000000800 */
[----:B------:R-:W-:Y:S01]  /*0460*/  LEA.HI R5, R5, R4, RZ, 0x2 ;  /* 0x0000000405057211 */ /* 0x000fe200078f10ff */
[----:B------:R-:W-:Y:S01]  /*0470*/  FMUL R6, R6, UR4 ;  /* 0x0000000406067c20 */ /* 0x000fe20008400000 */
[----:B------:R-:W-:Y:S01]  /*0480*/  LEA.HI R7, R7, R0, RZ, 0x2 ;  /* 0x0000000007077211 */ /* 0x000fe200078f10ff */
[----:B------:R-:W-:Y:S01]  /*0490*/  ULDC UR4, c[0x0][0x154] ;  /* 0x0000550000047ab9 */ /* 0x000fe20000000800 */
[----:B------:R-:W-:Y:S01]  /*04a0*/  LOP3.LUT R5, R5, 0xfffffffc, RZ, 0xc0, !PT ;  /* 0xfffffffc05057812 */ /* 0x000fe200078ec0ff */
[----:B------:R-:W0:Y:S01]  /*04b0*/  LDC R14, c[0x0][0x140] ;  /* 0x00005000ff0e7b82 */ /* 0x000e220000000800 */
[----:B------:R-:W-:Y:S01]  /*04c0*/  LOP3.LUT R7, R7, 0x3ffffffc, RZ, 0xc0, !PT ;  /* 0x3ffffffc07077812 */ /* 0x000fe200078ec0ff */
[----:B------:R-:W5:Y:S01]  /*04d0*/  F2I.U32.TRUNC.NTZ R6, R6 ;  /* 0x0000000600067305 */ /* 0x000f62000020f000 */
[----:B------:R-:W-:Y:S01]  /*04e0*/  I2FP.F32.U32 R2, R12 ;  /* 0x0000000c00027245 */ /* 0x000fe20000201000 */
[----:B------:R-:W-:Y:S01]  /*04f0*/  IMAD.IADD R5, R4, 0x1, -R5 ;  /* 0x0000000104057824 */ /* 0x000fe200078e0a05 */
[----:B------:R-:W-:Y:S01]  /*0500*/  LOP3.LUT P0, RZ, R13, 0x7, RZ, 0xc0, !PT ;  /* 0x000000070dff7812 */ /* 0x000fe2000780c0ff */
[----:B------:R-:W-:Y:S01]  /*0510*/  IMAD.IADD R0, R0, 0x1, -R7 ;  /* 0x0000000100007824 */ /* 0x000fe200078e0a07 */
[----:B------:R-:W-:Y:S01]  /*0520*/  ISETP.NE.AND P3, PT, R9, 0x1, PT ;  /* 0x000000010900780c */ /* 0x000fe20003f65270 */
[----:B------:R-:W-:Y:S01]  /*0530*/  FMUL R8, R2, UR4 ;  /* 0x0000000402087c20 */ /* 0x000fe20008400000 */
[----:B------:R-:W-:Y:S01]  /*0540*/  ULDC UR4, c[0x0][0x144] ;  /* 0x0000510000047ab9 */ /* 0x000fe20000000800 */
[----:B------:R-:W-:Y:S01]  /*0550*/  IMAD R5, R0, 0x4, R5 ;  /* 0x0000000400057824 */ /* 0x000fe200078e0205 */
[----:B------:R-:W-:Y:S01]  /*0560*/  NOP ;  /* 0x0000000000007918 */ /* 0x000fe20000000000 */
[----:B------:R-:W-:-:S02]  /*0570*/  NOP ;  /* 0x0000000000007918 */ /* 0x000fc40000000000 */
[----:B------:R-:W1:Y:S01]  /*0580*/  F2I.U32.TRUNC.NTZ R8, R8 ;  /* 0x0000000800087305 */ /* 0x000e62000020f000 */
[----:B------:R-:W-:Y:S01]  /*0590*/  LEA.HI R0, R5, R5, RZ, 0x1 ;  /* 0x0000000505007211 */ /* 0x000fe200078f08ff */
[----:B-----5:R-:W-:-:S03]  /*05a0*/  IMAD.MOV R2, RZ, RZ, -R6 ;  /* 0x000000ffff027224 */ /* 0x020fc600078e0a06 */
[----:B------:R-:W-:Y:S01]  /*05b0*/  LOP3.LUT R0, R0, 0xfffffffe, RZ, 0xc0, !PT ;  /* 0xfffffffe00007812 */ /* 0x000fe200078ec0ff */
[----:B------:R-:W-:Y:S01]  /*05c0*/  IMAD R7, R2, UR4, R11 ;  /* 0x0000000402077c24 */ /* 0x000fe2000f8e020b */
[----:B------:R-:W-:Y:S01]  /*05d0*/  ULDC UR4, c[0x0][0x148] ;  /* 0x0000520000047ab9 */ /* 0x000fe20000000800 */
[C---:B------:R-:W-:Y:S01]  /*05e0*/  IMAD.SHL.U32 R2, R5.reuse, 0x4, RZ ;  /* 0x0000000405027824 */ /* 0x040fe200078e00ff */
[----:B0-----:R-:W-:Y:S01]  /*05f0*/  ISETP.EQ.U32.AND P1, PT, R14, 0x1, PT ;  /* 0x000000010e00780c */ /* 0x001fe20003f22070 */
[----:B------:R-:W-:-:S03]  /*0600*/  IMAD.IADD R0, R5, 0x1, -R0 ;  /* 0x0000000105007824 */ /* 0x000fc600078e0a00 */
[----:B------:R-:W-:Y:S01]  /*0610*/  LOP3.LUT R2, R5, 0xc, R2, 0x78, !PT ;  /* 0x0000000c05027812 */ /* 0x000fe200078e7802 */
[----:B-1----:R-:W-:Y:S01]  /*0620*/  IMAD.MOV R5, RZ, RZ, -R8 ;  /* 0x000000ffff057224 */ /* 0x002fe200078e0a08 */
[----:B------:R-:W-:Y:S02]  /*0630*/  ISETP.NE.AND P4, PT, R0, R7, PT ;  /* 0x000000070000720c */ /* 0x000fe40003f85270 */
[----:B------:R-:W-:Y:S01]  /*0640*/  SHF.R.S32.HI R0, RZ, 0x1f, R3 ;  /* 0x0000001fff007819 */ /* 0x000fe20000011403 */
[----:B------:R-:W-:Y:S01]  /*0650*/  IMAD R5, R5, UR4, R12 ;  /* 0x0000000405057c24 */ /* 0x000fe2000f8e020c */
[----:B------:R-:W-:Y:S02]  /*0660*/  ISETP.LT.U32.AND P0, PT, R2, 0x2, !P0 ;  /* 0x000000020200780c */ /* 0x000fe40004701070 */
[----:B------:R-:W-:-:S04]  /*0670*/  LEA.HI R0, R0, R3, RZ, 0x2 ;  /* 0x0000000300007211 */ /* 0x000fc800078f10ff */
[----:B------:R-:W-:-:S03]  /*0680*/  LOP3.LUT R0, R0, 0xfffffffc, RZ, 0xc0, !PT ;  /* 0xfffffffc00007812 */ /* 0x000fc600078ec0ff */
[----:B------:R-:W-:Y:S02]  /*0690*/  @P4 LEA.HI R4, R2, R2, RZ, 0x1 ;  /* 0x0000000202044211 */ /* 0x000fe400078f08ff */
[----:B------:R-:W-:Y:S02]  /*06a0*/  IMAD.IADD R8, R3, 0x1, -R0 ;  /* 0x0000000103087824 */ /* 0x000fe400078e0a00 */
[----:B------:R-:W-:-:S03]  /*06b0*/  @P4 SHF.R.S32.HI R4, RZ, 0x1, R4 ;  /* 0x00000001ff044819 */ /* 0x000fc60000011404 */
[----:B------:R-:W-:Y:S02]  /*06c0*/  LOP3.LUT P2, RZ, R9, R8, RZ, 0xfc, !PT ;  /* 0x0000000809ff7212 */ /* 0x000fe4000784fcff */
[----:B------:R-:W-:Y:S01]  /*06d0*/  @P4 ISETP.NE.AND P5, PT, R4, R5, PT ;  /* 0x000000050400420c */ /* 0x000fe20003fa5270 */
[----:B------:R-:W-:Y:S01]  /*06e0*/  IMAD.MOV.U32 R4, RZ, RZ, 0x1 ;  /* 0x00000001ff047424 */ /* 0x000fe200078e00ff */
[----:B------:R-:W-:Y:S02]  /*06f0*/  SEL R3, RZ, 0x1, P2 ;  /* 0x00000001ff037807 */ /* 0x000fe40001000000 */
[----:B------:R-:W-:Y:S02]  /*0700*/  SEL R5, RZ, 0x1, !P0 ;  /* 0x00000001ff057807 */ /* 0x000fe40004000000 */
[----:B------:R-:W-:Y:S02]  /*0710*/  @P4 SEL R4, RZ, 0x1, P5 ;  /* 0x00000001ff044807 */ /* 0x000fe40002800000 */
[----:B------:R-:W-:-:S02]  /*0720*/  SEL R3, R3, 0x2, P3 ;  /* 0x0000000203037807 */ /* 0x000fc40001800000 */
[----:B------:R-:W-:Y:S01]  /*0730*/  LOP3.LUT R4, R4, R5, RZ, 0xc0, !PT ;  /* 0x0000000504047212 */ /* 0x000fe200078ec0ff */
[----:B------:R-:W-:Y:S06]  /*0740*/  @!P1 BRA `(.L_x_4) ;  /* 0x0000000000089947 */ /* 0x000fec0003800000 */
[----:B--234-:R-:W-:Y:S01]  /*0750*/  UCGABAR_ARV ;  /* 0x00000000000079c7 */ /* 0x01cfe20008000000 */
[----:B------:R-:W-:Y:S05]  /*0760*/  BRA `(.L_x_5) ;  /* 0x0000000000047947 */ /* 0x000fea0003800000 */
.L_x_4:
[----:B--234-:R-:W-:Y:S01]  /*0770*/  NOP ;  /* 0x0000000000007918 */ /* 0x01cfe20000000000 */
.L_x_5:
[----:B------:R-:W-:Y:S01]  /*0780*/  ULDC.64 UR4, c[0x0][0x598] ;  /* 0x0001660000047ab9 */ /* 0x000fe20000000a00 */
[----:B------:R-:W-:Y:S01]  /*0790*/  ULDC.64 UR12, c[0x0][0x208] ;  /* 0x00008200000c7ab9 */ /* 0x000fe20000000a00 */
[----:B------:R-:W-:-:S04]  /*07a0*/  ISETP.NE.U32.AND P0, PT, RZ, UR4, PT ;  /* 0x00000004ff007c0c */ /* 0x000fc8000bf05070 */
[----:B------:R-:W-:-:S13]  /*07b0*/  ISETP.NE.AND.EX P0, PT, RZ, UR5, PT, P0 ;  /* 0x00000005ff007c0c */ /* 0x000fda000bf05300 */
[----:B------:R-:W-:Y:S05]  /*07c0*/  @!P0 BRA `(.L_x_6) ;  /* 0x00000000001c8947 */ /* 0x000fea0003800000 */
[----:B------:R-:W0:Y:S02]  /*07d0*/  LDC.64 R6, c[0x0][0x598] ;  /* 0x00016600ff067b82 */ /* 0x000e240000000a00 */
[----:B0-----:R-:W2:Y:S02]  /*07e0*/  LDG.E.64 R6, desc[UR12][R6.64] ;  /* 0x0000000c06067981 */ /* 0x001ea4000c1e1b00 */
[----:B--2---:R-:W-:-:S04]  /*07f0*/  ISETP.NE.U32.AND P0, PT, R6, RZ, PT ;  /* 0x000000ff0600720c */ /* 0x004fc80003f05070 */
[----:B------:R-:W-:-:S13]  /*0800*/  ISETP.NE.AND.EX P0, PT, R7, RZ, PT, P0 ;  /* 0x000000ff0700720c */ /* 0x000fda0003f05300 */
[----:B------:R-:W-:Y:S05]  /*0810*/  @!P0 BRA `(.L_x_6) ;  /* 0x0000000000088947 */ /* 0x000fea0003800000 */
[----:B------:R0:W5:Y:S01]  /*0820*/  LD.E R0, desc[UR12][R6.64] ;  /* 0x0000000c06007980 */ /* 0x000162000c101900 */
[----:B------:R-:W-:Y:S05]  /*0830*/  BRA `(.L_x_7) ;  /* 0x0000000000207947 */ /* 0x000fea0003800000 */
.L_x_6:
[----:B------:R-:W-:Y:S02]  /*0840*/  ULDC.64 UR4, c[0x0][0x588] ;  /* 0x0001620000047ab9 */ /* 0x000fe40000000a00 */
[----:B------:R-:W-:-:S04]  /*0850*/  ISETP.NE.U32.AND P0, PT, RZ, UR4, PT ;  /* 0x00000004ff007c0c */ /* 0x000fc8000bf05070 */
[----:B------:R-:W-:-:S13]  /*0860*/  ISETP.NE.AND.EX P0, PT, RZ, UR5, PT, P0 ;  /* 0x00000005ff007c0c */ /* 0x000fda000bf05300 */
[----:B------:R-:W-:Y:S05]  /*0870*/  @!P0 BRA `(.L_x_8) ;  /* 0x00000000000c8947 */ /* 0x000fea0003800000 */
[----:B------:R-:W0:Y:S02]  /*0880*/  LDC.64 R6, c[0x0][0x588] ;  /* 0x00016200ff067b82 */ /* 0x000e240000000a00 */
[----:B0-----:R1:W5:Y:S01]  /*0890*/  LDG.E R0, desc[UR12][R6.64] ;  /* 0x0000000c06007981 */ /* 0x001362000c1e1900 */
[----:B------:R-:W-:Y:S05]  /*08a0*/  BRA `(.L_x_7) ;  /* 0x0000000000047947 */ /* 0x000fea0003800000 */
.L_x_8:
[----:B------:R-:W2:Y:S02]  /*08b0*/  LDC R0, c[0x0][0x580] ;  /* 0x00016000ff007b82 */ /* 0x000ea40000000800 */
.L_x_7:
[----:B------:R-:W-:Y:S02]  /*08c0*/  ULDC.64 UR4, c[0x0][0x5a0] ;  /* 0x0001680000047ab9 */ /* 0x000fe40000000a00 */
[----:B------:R-:W-:-:S04]  /*08d0*/  ISETP.NE.U32.AND P0, PT, RZ, UR4, PT ;  /* 0x00000004ff007c0c */ /* 0x000fc8000bf05070 */
[----:B------:R-:W-:-:S13]  /*08e0*/  ISETP.NE.AND.EX P0, PT, RZ, UR5, PT, P0 ;  /* 0x00000005ff007c0c */ /* 0x000fda000bf05300 */
[----:B------:R-:W-:Y:S05]  /*08f0*/  @!P0 BRA `(.L_x_9) ;  /* 0x00000000001c8947 */ /* 0x000fea0003800000 */
[----:B01----:R-:W0:Y:S02]  /*0900*/  LDC.64 R6, c[0x0][0x5a0] ;  /* 0x00016800ff067b82 */ /* 0x003e240000000a00 */
[----:B0-----:R-:W3:Y:S02]  /*0910*/  LDG.E.64 R6, desc[UR12][R6.64] ;  /* 0x0000000c06067981 */ /* 0x001ee4000c1e1b00 */
[----:B---3--:R-:W-:-:S04]  /*0920*/  ISETP.NE.U32.AND P0, PT, R6, RZ, PT ;  /* 0x000000ff0600720c */ /* 0x008fc80003f05070 */
[----:B------:R-:W-:-:S13]  /*0930*/  ISETP.NE.AND.EX P0, PT, R7, RZ, PT, P0 ;  /* 0x000000ff0700720c */ /* 0x000fda0003f05300 */
[----:B------:R-:W-:Y:S05]  /*0940*/  @!P0 BRA `(.L_x_9) ;  /* 0x0000000000088947 */ /* 0x000fea0003800000 */
[----:B------:R0:W5:Y:S01]  /*0950*/  LD.E R14, desc[UR12][R6.64] ;  /* 0x0000000c060e7980 */ /* 0x000162000c101900 */
[----:B------:R-:W-:Y:S05]  /*0960*/  BRA `(.L_x_10) ;  /* 0x0000000000207947 */ /* 0x000fea0003800000 */
.L_x_9:
[----:B------:R-:W-:Y:S02]  /*0970*/  ULDC.64 UR4, c[0x0][0x590] ;  /* 0x0001640000047ab9 */ /* 0x000fe40000000a00 */
[----:B------:R-:W-:-:S04]  /*0980*/  ISETP.NE.U32.AND P0, PT, RZ, UR4, PT ;  /* 0x00000004ff007c0c */ /* 0x000fc8000bf05070 */
[----:B------:R-:W-:-:S13]  /*0990*/  ISETP.NE.AND.EX P0, PT, RZ, UR5, PT, P0 ;  /* 0x00000005ff007c0c */ /* 0x000fda000bf05300 */
[----:B------:R-:W-:Y:S05]  /*09a0*/  @!P0 BRA `(.L_x_11) ;  /* 0x00000000000c8947 */ /* 0x000fea0003800000 */
[----:B------:R-:W3:Y:S02]  /*09b0*/  LDC.64 R14, c[0x0][0x590] ;  /* 0x00016400ff0e7b82 */ /* 0x000ee40000000a00 */
[----:B---3--:R3:W5:Y:S01]  /*09c0*/  LDG.E R14, desc[UR12][R14.64] ;  /* 0x0000000c0e0e7981 */ /* 0x008762000c1e1900 */
[----:B------:R-:W-:Y:S05]  /*09d0*/  BRA `(.L_x_10) ;  /* 0x0000000000047947 */ /* 0x000fea0003800000 */
.L_x_11:
[----:B------:R-:W4:Y:S02]  /*09e0*/  LDC R14, c[0x0][0x584] ;  /* 0x00016100ff0e7b82 */ /* 0x000f240000000800 */
.L_x_10:
[----:B------:R-:W1:Y:S08]  /*09f0*/  LDC R5, c[0x0][0x3c4] ;  /* 0x0000f100ff057b82 */ /* 0x000e700000000800 */
[----:B------:R-:W2:Y:S01]  /*0a00*/  LDC.64 R16, c[0x0][0x3c8] ;  /* 0x0000f200ff107b82 */ /* 0x000ea20000000a00 */
[----:B-1----:R-:W-:-:S05]  /*0a10*/  VIADD R5, R5, 0x3f ;  /* 0x0000003f05057836 */ /* 0x002fca0000000000 */
[----:B0-----:R-:W-:-:S04]  /*0a20*/  SHF.R.S32.HI R6, RZ, 0x1f, R5 ;  /* 0x0000001fff067819 */ /* 0x001fc80000011405 */
[----:B------:R-:W-:-:S04]  /*0a30*/  LEA.HI R6, R6, R5, RZ, 0x6 ;  /* 0x0000000506067211 */ /* 0x000fc800078f30ff */
[----:B------:R-:W-:-:S05]  /*0a40*/  SHF.R.S32.HI R7, RZ, 0x6, R6 ;  /* 0x00000006ff077819 */ /* 0x000fca0000011406 */
[----:B--2---:R-:W-:-:S04]  /*0a50*/  IMAD R6, R7, R16, RZ ;  /* 0x0000001007067224 */ /* 0x004fc800078e02ff */
[----:B------:R-:W-:Y:S01]  /*0a60*/  IMAD R5, R6, R17, RZ ;  /* 0x0000001106057224 */ /* 0x000fe200078e02ff */
[----:B------:R-:W-:Y:S06]  /*0a70*/  @!P1 BRA `(.L_x_12) ;  /* 0x00000000000c9947 */ /* 0x000fec0003800000 */
[----:B------:R-:W-:Y:S01]  /*0a80*/  UCGABAR_WAIT ;  /* 0x0000000000007dc7 */ /* 0x000fe20008000000 */
[----:B------:R-:W-:Y:S01]  /*0a90*/  CCTL.IVALL ;  /* 0x00000000ff00798f */ /* 0x000fe20002000000 */
[----:B------:R-:W-:Y:S05]  /*0aa0*/  BRA `(.L_x_13) ;  /* 0x0000000000047947 */ /* 0x000fea0003800000 */
.L_x_12:
[----:B------:R-:W-:Y:S06]  /*0ab0*/  BAR.SYNC.DEFER_BLOCKING 0x0 ;  /* 0x0000000000007b1d */ /* 0x000fec0000010000 */
.L_x_13:
[----:B------:R-:W-:-:S13]  /*0ac0*/  ISETP.NE.AND P0, PT, R9, RZ, PT ;  /* 0x000000ff0900720c */ /* 0x000fda0003f05270 */
[----:B------:R-:W-:Y:S05]  /*0ad0*/  @!P0 BRA `(.L_x_14) ;  /* 0x00000058002c8947 */ /* 0x000fea0003800000 */
[----:B------:R-:W-:-:S13]  /*0ae0*/  ISETP.NE.AND P0, PT, R9, 0x1, PT ;  /* 0x000000010900780c */ /* 0x000fda0003f05270 */
[----:B------:R-:W-:Y:S05]  /*0af0*/  @P0 EXIT ;  /* 0x000000000000094d */ /* 0x000fea0003800000 */
[----:B------:R-:W-:Y:S01]  /*0b00*/  ISETP.GE.AND P0, PT, R5, 0x1, PT ;  /* 0x000000010500780c */ /* 0x000fe20003f06270 */
[----:B------:R-:W-:Y:S01]  /*0b10*/  UMOV UR4, URZ ;  /* 0x0000003f00047c82 */ /* 0x000fe20008000000 */
[----:B------:R-:W-:Y:S02]  /*0b20*/  CS2R R54, SRZ ;  /* 0x0000000000367805 */ /* 0x000fe4000001ff00 */
[----:B------:R-:W-:Y:S02]  /*0b30*/  CS2R R56, SRZ ;  /* 0x0000000000387805 */ /* 0x000fe4000001ff00 */
[----:B------:R-:W-:Y:S02]  /*0b40*/  CS2R R58, SRZ ;  /* 0x00000000003a7805 */ /* 0x000fe4000001ff00 */
[----:B------:R-:W-:Y:S02]  /*0b50*/  CS2R R60, SRZ ;  /* 0x00000000003c7805 */ /* 0x000fe4000001ff00 */
[----:B------:R-:W-:-:S02]  /*0b60*/  CS2R R62, SRZ ;  /* 0x00000000003e7805 */ /* 0x000fc4000001ff00 */
[----:B------:R-:W-:Y:S02]  /*0b70*/  CS2R R64, SRZ ;  /* 0x0000000000407805 */ /* 0x000fe4000001ff00 */
        /* <DEDUP_REMOVED lines=25> */
[----:B------:R-:W-:Y:S01]  /*0d10*/  CS2R R52, SRZ ;  /* 0x0000000000347805 */ /* 0x000fe2000001ff00 */
[----:B------:R-:W-:Y:S06]  /*0d20*/  @!P0 BRA `(.L_x_15) ;  /* 0x0000000000e48947 */ /* 0x000fec0003800000 */
[----:B------:R-:W-:-:S04]  /*0d30*/  LOP3.LUT R6, R3, 0x1, RZ, 0xfc, !PT ;  /* 0x0000000103067812 */ /* 0x000fc800078efcff */
[----:B------:R-:W-:-:S13]  /*0d40*/  ISETP.NE.AND P1, PT, R6, 0x3, PT ;  /* 0x000000030600780c */ /* 0x000fda0003f25270 */
[----:B------:R-:W-:Y:S05]  /*0d50*/  @!P1 BRA `(.L_x_16) ;  /* 0x0000000000049947 */ /* 0x000fea0003800000 */
[----:B------:R-:W-:Y:S01]  /*0d60*/  BPT.TRAP 0x1 ;  /* 0x000000040000795c */ /* 0x000fe20000300000 */
.L_x_16:
[----:B------:R-:W0:Y:S01]  /*0d70*/  S2UR UR5, SR_CgaCtaId ;  /* 0x00000000000579c3 */ /* 0x000e220000008800 */
[----:B------:R-:W-:Y:S01]  /*0d80*/  SHF.L.U32 R6, RZ, 0x1f, RZ ;  /* 0x0000001fff067819 */ /* 0x000fe200000006ff */
[----:B------:R-:W-:Y:S02]  /*0d90*/  UMOV UR4, 0x400 ;  /* 0x0000040000047882 */ /* 0x000fe40000000000 */
[----:B0-----:R-:W-:-:S12]  /*0da0*/  ULEA UR5, UR5, UR4, 0x18 ;  /* 0x0000000405057291 */ /* 0x001fd8000f8ec03f */
.L_x_17:
[----:B0-----:R-:W-:-:S04]  /*0db0*/  IMAD.U32 R7, RZ, RZ, UR5 ;  /* 0x00000005ff077e24 */ /* 0x001fc8000f8e00ff */
[----:B------:R0:W1:Y:S03]  /*0dc0*/  SYNCS.PHASECHK.TRANS64.TRYWAIT P1, [R7+URZ+0x36000], R6 ;  /* 0x03600006070075a7 */ /* 0x000066000802017f */
[----:B-1----:R-:W-:Y:S05]  /*0dd0*/  @!P1 NANOSLEEP.SYNCS 0x989680 ;  /* 0x009896800000995d */ /* 0x002fea0003900000 */
[----:B------:R-:W1:Y:S02]  /*0de0*/  @!P1 SYNCS.PHASECHK.TRANS64 P1, [R7+URZ+0x36000], R6 ;  /* 0x03600006070095a7 */ /* 0x000e64000802007f */
[----:B-1----:R-:W-:Y:S05]  /*0df0*/  @!P1 BRA `(.L_x_17) ;  /* 0xfffffffc00ec9947 */ /* 0x002fea000383ffff */
[----:B------:R-:W-:Y:S01]  /*0e00*/  USHF.R.U32.HI UR4, URZ, 0x4, UR5 ;  /* 0x000000043f047899 */ /* 0x000fe20008011605 */
[----:B------:R-:W-:Y:S01]  /*0e10*/  WARPGROUP.ARRIVE ;  /* 0x00000000000079c5 */ /* 0x000fe20000000000 */
[----:B------:R-:W-:Y:S02]  /*0e20*/  UIADD3 UR5, UR5, 0x24000, URZ ;  /* 0x0002400005057890 */ /* 0x000fe4000fffe03f */
[----:B------:R-:W-:Y:S02]  /*0e30*/  ULOP3.LUT UR4, UR4, 0x3fff, URZ, 0xc0, !UPT ;  /* 0x00003fff04047892 */ /* 0x000fe4000f8ec03f */
[----:B------:R-:W-:Y:S02]  /*0e40*/  USHF.R.U32.HI UR5, URZ, 0x4, UR5 ;  /* 0x000000043f057899 */ /* 0x000fe40008011605 */
[----:B------:R-:W-:Y:S02]  /*0e50*/  ULOP3.LUT UR10, UR4, 0x10000, URZ, 0xfc, !UPT ;  /* 0x00010000040a7892 */ /* 0x000fe4000f8efc3f */
[----:B------:R-:W-:-:S02]  /*0e60*/  ULOP3.LUT UR8, UR5, 0x3fff, URZ, 0xc0, !UPT ;  /* 0x00003fff05087892 */ /* 0x000fc4000f8ec03f */
[----:B------:R-:W-:Y:S01]  /*0e70*/  UIADD3 UR9, UR10, 0x200, URZ ;  /* 0x000002000a097890 */ /* 0x000fe2000fffe03f */
[----:B------:R-:W-:Y:S02]  /*0e80*/  UMOV UR7, 0x40000040 ;  /* 0x4000004000077882 */ /* 0x000fe40000000000 */
[----:B------:R-:W-:Y:S01]  /*0e90*/  UMOV UR4, UR10 ;  /* 0x0000000a00047c82 */ /* 0x000fe20008000000 */
[----:B------:R-:W-:Y:S01]  /*0ea0*/  UMOV UR5, 0x40000040 ;  /* 0x4000004000057882 */ /* 0x000fe20000000000 */
[----:B------:R-:W-:Y:S02]  /*0eb0*/  UMOV UR6, UR8 ;  /* 0x0000000800067c82 */ /* 0x000fe40008000000 */
[----:B------:R-:W-:Y:S01]  /*0ec0*/  HGMMA.64x64x16.F32 R56, gdesc[UR4].tnspB, RZ, !UPT ;  /* 0x40e00000043879f0 */ /* 0x000fe2000c7008ff */
[----:B------:R-:W-:Y:S01]  /*0ed0*/  UMOV UR4, UR9 ;  /* 0x0000000900047c82 */ /* 0x000fe20008000000 */
[----:B------:R-:W-:Y:S01]  /*0ee0*/  UMOV UR5, 0x40000040 ;  /* 0x4000004000057882 */ /* 0x000fe20000000000 */
[----:B------:R-:W-:Y:S01]  /*0ef0*/  UIADD3 UR9, UR10, 0x202, URZ ;  /* 0x000002020a097890 */ /* 0x000fe2000fffe03f */
[----:B------:R-:W-:Y:S01]  /*0f00*/  HGMMA.64x64x16.F32 R24, gdesc[UR4].tnspB, RZ, !UPT ;  /* 0x40e00000041879f0 */ /* 0x000fe2000c7008ff */
[----:B------:R-:W-:-:S02]  /*0f10*/  UIADD3 UR4, UR10, 0x2, URZ ;  /* 0x000000020a047890 */ /* 0x000fc4000fffe03f */
[----:B------:R-:W-:Y:S01]  /*0f20*/  UIADD3 UR6, UR8, 0x80, URZ ;  /* 0x0000008008067890 */ /* 0x000fe2000fffe03f */
[----:B------:R-:W-:Y:S01]  /*0f30*/  UMOV UR5, 0x40000040 ;  /* 0x4000004000057882 */ /* 0x000fe20000000000 */
[----:B------:R-:W-:-:S07]  /*0f40*/  UMOV UR7, 0x40000040 ;  /* 0x4000004000077882 */ /* 0x000fce0000000000 */
[----:B------:R-:W-:Y:S01]  /*0f50*/  HGMMA.64x64x16.F32 R56, gdesc[UR4].tnspB, R56 ;  /* 0x40e00000043879f0 */ /* 0x000fe20008700838 */
[----:B------:R-:W-:Y:S01]  /*0f60*/  UMOV UR4, UR9 ;  /* 0x0000000900047c82 */ /* 0x000fe20008000000 */
[----:B------:R-:W-:Y:S01]  /*0f70*/  UMOV UR5, 0x40000040 ;  /* 0x4000004000057882 */ /* 0x000fe20000000000 */
[----:B------:R-:W-:Y:S01]  /*0f80*/  UIADD3 UR9, UR10, 0x204, URZ ;  /* 0x000002040a097890 */ /* 0x000fe2000fffe03f */
[----:B------:R-:W-:Y:S01]  /*0f90*/  HGMMA.64x64x16.F32 R24, gdesc[UR4].tnspB, R24 ;  /* 0x40e00000041879f0 */ /* 0x000fe20008700818 */
[----:B------:R-:W-:Y:S02]  /*0fa0*/  UIADD3 UR4, UR10, 0x4, URZ ;  /* 0x000000040a047890 */ /* 0x000fe4000fffe03f */
[----:B------:R-:W-:Y:S01]  /*0fb0*/  UIADD3 UR6, UR8, 0x100, URZ ;  /* 0x0000010008067890 */ /* 0x000fe2000fffe03f */
[----:B------:R-:W-:Y:S01]  /*0fc0*/  UMOV UR5, 0x40000040 ;  /* 0x4000004000057882 */ /* 0x000fe20000000000 */
[----:B------:R-:W-:-:S07]  /*0fd0*/  UMOV UR7, 0x40000040 ;  /* 0x4000004000077882 */ /* 0x000fce0000000000 */
[----:B------:R-:W-:Y:S01]  /*0fe0*/  HGMMA.64x64x16.F32 R56, gdesc[UR4].tnspB, R56 ;  /* 0x40e00000043879f0 */ /* 0x000fe20008700838 */
[----:B------:R-:W-:Y:S01]  /*0ff0*/  UMOV UR4, UR9 ;  /* 0x0000000900047c82 */ /* 0x000fe20008000000 */
[----:B------:R-:W-:Y:S02]  /*1000*/  UMOV UR5, 0x40000040 ;  /* 0x4000004000057882 */ /* 0x000fe40000000000 */
[----:B------:R-:W-:Y:S01]  /*1010*/  HGMMA.64x64x16.F32 R24, gdesc[UR4].tnspB, R24 ;  /* 0x40e00000041879f0 */ /* 0x000fe20008700818 */
[----:B------:R-:W-:Y:S02]  /*1020*/  UIADD3 UR4, UR10, 0x6, URZ ;  /* 0x000000060a047890 */ /* 0x000fe4000fffe03f */
[----:B------:R-:W-:Y:S02]  /*1030*/  UIADD3 UR6, UR8, 0x180, URZ ;  /* 0x0000018008067890 */ /* 0x000fe4000fffe03f */
[----:B------:R-:W-:Y:S01]  /*1040*/  UIADD3 UR8, UR10, 0x206, URZ ;  /* 0x000002060a087890 */ /* 0x000fe2000fffe03f */
[----:B------:R-:W-:Y:S01]  /*1050*/  UMOV UR5, 0x40000040 ;  /* 0x4000004000057882 */ /* 0x000fe20000000000 */
[----:B------:R-:W-:-:S05]  /*1060*/  UMOV UR7, 0x40000040 ;  /* 0x4000004000077882 */ /* 0x000fca0000000000 */
[----:B------:R-:W-:Y:S01]  /*1070*/  HGMMA.64x64x16.F32 R56, gdesc[UR4].tnspB, R56 ;  /* 0x40e00000043879f0 */ /* 0x000fe20008700838 */
[----:B------:R-:W-:Y:S01]  /*1080*/  UMOV UR4, UR8 ;  /* 0x0000000800047c82 */ /* 0x000fe20008000000 */
[----:B------:R-:W-:Y:S02]  /*1090*/  UMOV UR5, 0x40000040 ;  /* 0x4000004000057882 */ /* 0x000fe40000000000 */
[----:B------:R-:W-:Y:S01]  /*10a0*/  HGMMA.64x64x16.F32 R24, gdesc[UR4].tnspB, R24, gsb0 ;  /* 0x40e00000041879f0 */ /* 0x000fe20008000818 */
[----:B------:R-:W-:-:S05]  /*10b0*/  UMOV UR4, 0x1 ;  /* 0x0000000100047882 */ /* 0x000fca0000000000 */
.L_x_15:
[----:B0-----:R-:W-:-:S05]  /*10c0*/  VIMNMX R6, R5, 0x1, PT ;  /* 0x0000000105067848 */ /* 0x001fca0003fe0100 */
[----:B------:R-:W-:-:S05]  /*10d0*/  IMAD.IADD R6, R5, 0x1, -R6 ;  /* 0x0000000105067824 */ /* 0x000fca00078e0a06 */
[----:B------:R-:W-:-:S13]  /*10e0*/  ISETP.GE.AND P1, PT, R6, 0x1, PT ;  /* 0x000000010600780c */ /* 0x000fda0003f26270 */
[----:B------:R-:W-:Y:S05]  /*10f0*/  @!P1 BRA `(.L_x_18) ;  /* 0x0000000400589947 */ /* 0x000fea0003800000 */
[----:B------:R-:W0:Y:S01]  /*1100*/  S2UR UR6, SR_CgaCtaId ;  /* 0x00000000000679c3 */ /* 0x000e220000008800 */
[----:B------:R-:W-:Y:S01]  /*1110*/  UMOV UR5, 0x400 ;  /* 0x0000040000057882 */ /* 0x000fe20000000000 */
[----:B------:R-:W-:Y:S01]  /*1120*/  LOP3.LUT R11, R3, 0x1, RZ, 0xfc, !PT ;  /* 0x00000001030b7812 */ /* 0x000fe200078efcff */
[----:B------:R-:W-:Y:S01]  /*1130*/  IMAD.MOV.U32 R10, RZ, RZ, RZ ;  /* 0x000000ffff0a7224 */ /* 0x000fe200078e00ff */
[----:B------:R-:W-:Y:S01]  /*1140*/  UISETP.NE.U32.AND UP0, UPT, UR4, URZ, UPT ;  /* 0x0000003f0400728c */ /* 0x000fe2000bf05070 */
[----:B------:R-:W-:Y:S02]  /*1150*/  IMAD.MOV.U32 R5, RZ, RZ, R6 ;  /* 0x000000ffff057224 */ /* 0x000fe400078e0006 */
[----:B------:R-:W-:Y:S01]  /*1160*/  IMAD.MOV.U32 R7, RZ, RZ, RZ ;  /* 0x000000ffff077224 */ /* 0x000fe200078e00ff */
[----:B0-----:R-:W-:-:S04]  /*1170*/  ULEA UR14, UR6, UR5, 0x18 ;  /* 0x00000005060e7291 */ /* 0x001fc8000f8ec03f */
[----:B------:R-:W-:Y:S02]  /*1180*/  USHF.R.U32.HI UR5, URZ, 0x4, UR14 ;  /* 0x000000043f057899 */ /* 0x000fe4000801160e */
[----:B------:R-:W-:Y:S02]  /*1190*/  UIADD3 UR6, UR14, 0x24000, URZ ;  /* 0x000240000e067890 */ /* 0x000fe4000fffe03f */
[----:B------:R-:W-:Y:S02]  /*11a0*/  ULOP3.LUT UR5, UR5, 0x3fff, URZ, 0xc0, !UPT ;  /* 0x00003fff05057892 */ /* 0x000fe4000f8ec03f */
[----:B------:R-:W-:Y:S02]  /*11b0*/  USHF.R.U32.HI UR6, URZ, 0x4, UR6 ;  /* 0x000000043f067899 */ /* 0x000fe40008011606 */
[----:B------:R-:W-:Y:S02]  /*11c0*/  ULOP3.LUT UR15, UR5, 0x10000, URZ, 0xfc, !UPT ;  /* 0x00010000050f7892 */ /* 0x000fe4000f8efc3f */
[----:B------:R-:W-:-:S12]  /*11d0*/  ULOP3.LUT UR16, UR6, 0x3fff, URZ, 0xc0, !UPT ;  /* 0x00003fff06107892 */ /* 0x000fd8000f8ec03f */
.L_x_23:
[----:B------:R-:W-:-:S13]  /*11e0*/  ISETP.NE.AND P2, PT, R11, 0x3, PT ;  /* 0x000000030b00780c */ /* 0x000fda0003f45270 */
[----:B------:R-:W-:Y:S05]  /*11f0*/  @!P2 BRA `(.L_x_19) ;  /* 0x000000000004a947 */ /* 0x000fea0003800000 */
[----:B------:R-:W-:Y:S01]  /*1200*/  BPT.TRAP 0x1 ;  /* 0x000000040000795c */ /* 0x000fe20000300000 */
.L_x_19:
[----:B------:R-:W-:Y:S01]  /*1210*/  SHF.L.U32 R8, R10, 0x1f, RZ ;  /* 0x0000001f0a087819 */ /* 0x000fe200000006ff */
[----:B------:R-:W-:-:S12]  /*1220*/  ULEA UR5, UR4, UR14, 0x3 ;  /* 0x0000000e04057291 */ /* 0x000fd8000f8e183f */
.L_x_20:
[----:B0-----:R-:W-:-:S04]  /*1230*/  IMAD.U32 R9, RZ, RZ, UR5 ;  /* 0x00000005ff097e24 */ /* 0x001fc8000f8e00ff */
[----:B------:R0:W1:Y:S03]  /*1240*/  SYNCS.PHASECHK.TRANS64.TRYWAIT P1, [R9+URZ+0x36000], R8 ;  /* 0x03600008090075a7 */ /* 0x000066000802017f */
[----:B-1----:R-:W-:Y:S05]  /*1250*/  @!P1 NANOSLEEP.SYNCS 0x989680 ;  /* 0x009896800000995d */ /* 0x002fea0003900000 */
[----:B------:R-:W1:Y:S02]  /*1260*/  @!P1 SYNCS.PHASECHK.TRANS64 P1, [R9+URZ+0x36000], R8 ;  /* 0x03600008090095a7 */ /* 0x000e64000802007f */
[----:B-1----:R-:W-:Y:S05]  /*1270*/  @!P1 BRA `(.L_x_20) ;  /* 0xfffffffc00ec9947 */ /* 0x002fea000383ffff */
[----:B------:R-:W-:Y:S01]  /*1280*/  ULEA UR6, UR4, UR15, 0xa ;  /* 0x0000000f04067291 */ /* 0x000fe2000f8e503f */
[----:B------:R-:W-:Y:S01]  /*1290*/  WARPGROUP.ARRIVE ;  /* 0x00000000000079c5 */ /* 0x000fe20000000000 */
[----:B------:R-:W-:Y:S02]  /*12a0*/  ULEA UR5, UR4, UR16, 0x9 ;  /* 0x0000001004057291 */ /* 0x000fe4000f8e483f */
[----:B------:R-:W-:Y:S01]  /*12b0*/  UIADD3 UR7, UR6, 0x200, URZ ;  /* 0x0000020006077890 */ /* 0x000fe2000fffe03f */
[----:B------:R-:W-:Y:S02]  /*12c0*/  UMOV UR11, 0x40000040 ;  /* 0x40000040000b7882 */ /* 0x000fe40000000000 */
[----:B------:R-:W-:Y:S01]  /*12d0*/  UMOV UR8, UR6 ;  /* 0x0000000600087c82 */ /* 0x000fe20008000000 */
[----:B------:R-:W-:Y:S01]  /*12e0*/  UMOV UR9, 0x40000040 ;  /* 0x4000004000097882 */ /* 0x000fe20000000000 */
[----:B------:R-:W-:Y:S02]  /*12f0*/  UMOV UR10, UR5 ;  /* 0x00000005000a7c82 */ /* 0x000fe40008000000 */
[----:B------:R-:W-:Y:S01]  /*1300*/  HGMMA.64x64x16.F32 R56, gdesc[UR8].tnspB, R56, UP0 ;  /* 0x40e00000083879f0 */ /* 0x000fe2000bf00838 */
[----:B------:R-:W-:Y:S01]  /*1310*/  UMOV UR8, UR7 ;  /* 0x0000000700087c82 */ /* 0x000fe20008000000 */
[----:B------:R-:W-:Y:S01]  /*1320*/  UMOV UR9, 0x40000040 ;  /* 0x4000004000097882 */ /* 0x000fe20000000000 */
[----:B------:R-:W-:Y:S01]  /*1330*/  UIADD3 UR7, UR6, 0x202, URZ ;  /* 0x0000020206077890 */ /* 0x000fe2000fffe03f */
[----:B------:R-:W-:Y:S01]  /*1340*/  HGMMA.64x64x16.F32 R24, gdesc[UR8].tnspB, R24, UP0 ;  /* 0x40e00000081879f0 */ /* 0x000fe2000bf00818 */
        /* <DEDUP_REMOVED lines=25> */
[----:B------:R-:W-:Y:S03]  /*14e0*/  HGMMA.64x64x16.F32 R24, gdesc[UR8].tnspB, R24, gsb0 ;  /* 0x40e00000081879f0 */ /* 0x000fe60008000818 */
[----:B------:R-:W-:Y:S02]  /*14f0*/  WARPGROUP.DEPBAR.LE gsb0, 0x1 ;  /* 0x00008000000079c5 */ /* 0x000fe40000010100 */
[----:B------:R-:W-:Y:S05]  /*1500*/  @!P2 BRA `(.L_x_21) ;  /* 0x000000000004a947 */ /* 0x000fea0003800000 */
[----:B------:R-:W-:Y:S01]  /*1510*/  BPT.TRAP 0x1 ;  /* 0x000000040000795c */ /* 0x000fe20000300000 */
.L_x_21:
[----:B------:R-:W-:-:S13]  /*1520*/  ISETP.NE.AND P1, PT, R4, RZ, PT ;  /* 0x000000ff0400720c */ /* 0x000fda0003f25270 */
[----:B0-----:R-:W-:-:S05]  /*1530*/  @P1 LEA R8, R7, UR14, 0x3 ;  /* 0x0000000e07081c11 */ /* 0x001fca000f8e18ff */
[----:B------:R-:W-:-:S05]  /*1540*/  @P1 VIADD R9, R8, 0x36048 ;  /* 0x0003604808091836 */ /* 0x000fca0000000000 */
[----:B------:R-:W-:-:S04]  /*1550*/  @P1 PRMT R9, R2, 0x654, R9 ;  /* 0x0000065402091816 */ /* 0x000fc80000000009 */
[----:B------:R0:W-:Y:S01]  /*1560*/  @P1 SYNCS.ARRIVE.TRANS64.RED.A1T0 RZ, [R9+URZ], RZ ;  /* 0x000000ff09ff19a7 */ /* 0x0001e2000810043f */
[----:B------:R-:W-:-:S13]  /*1570*/  ISETP.GT.U32.AND P1, PT, R3, 0x1, PT ;  /* 0x000000010300780c */ /* 0x000fda0003f24070 */
[----:B0-----:R-:W-:Y:S05]  /*1580*/  @P1 BRA `(.L_x_22) ;  /* 0x0000000000041947 */ /* 0x001fea0003800000 */
[----:B------:R-:W-:Y:S01]  /*1590*/  BPT.TRAP 0x1 ;  /* 0x000000040000795c */ /* 0x000fe20000300000 */
.L_x_22:
[----:B------:R-:W-:Y:S01]  /*15a0*/  UIADD3 UR4, UR4, 0x1, URZ ;  /* 0x0000000104047890 */ /* 0x000fe2000fffe03f */
[----:B------:R-:W-:Y:S01]  /*15b0*/  ISETP.GT.AND P2, PT, R5, 0x1, PT ;  /* 0x000000010500780c */ /* 0x000fe20003f44270 */
[----:B------:R-:W-:Y:S02]  /*15c0*/  VIADD R7, R7, 0x1 ;  /* 0x0000000107077836 */ /* 0x000fe40000000000 */
[----:B------:R-:W-:Y:S01]  /*15d0*/  UISETP.NE.AND UP0, UPT, UR4, 0x9, UPT ;  /* 0x000000090400788c */ /* 0x000fe2000bf05270 */
[----:B------:R-:W-:Y:S02]  /*15e0*/  VIADD R5, R5, 0xffffffff ;  /* 0xffffffff05057836 */ /* 0x000fe40000000000 */
[C---:B------:R-:W-:Y:S01]  /*15f0*/  ISETP.NE.AND P1, PT, R7.reuse, 0x9, PT ;  /* 0x000000090700780c */ /* 0x040fe20003f25270 */
[----:B------:R-:W-:Y:S02]  /*1600*/  USEL UR5, URZ, 0x1, UP0 ;  /* 0x000000013f057887 */ /* 0x000fe40008000000 */
[----:B------:R-:W-:Y:S01]  /*1610*/  USEL UR4, UR4, URZ, UP0 ;  /* 0x0000003f04047287 */ /* 0x000fe20008000000 */
[----:B------:R-:W-:Y:S01]  /*1620*/  SEL R7, R7, RZ, P1 ;  /* 0x000000ff07077207 */ /* 0x000fe20000800000 */
[----:B------:R-:W-:-:S02]  /*1630*/  UPLOP3.LUT UP0, UPT, UPT, UPT, UPT, 0x80, 0x0 ;  /* 0x000000000000789c */ /* 0x000fc40003f0f070 */
[----:B------:R-:W-:Y:S01]  /*1640*/  LOP3.LUT R10, R10, UR5, RZ, 0x3c, !PT ;  /* 0x000000050a0a7c12 */ /* 0x000fe2000f8e3cff */
[----:B------:R-:W-:Y:S08]  /*1650*/  @P2 BRA `(.L_x_23) ;  /* 0xfffffff800e02947 */ /* 0x000ff0000383ffff */
.L_x_18:
[----:B------:R-:W-:Y:S02]  /*1660*/  WARPGROUP.DEPBAR.LE gsb0, 0x0 ;  /* 0x00008000000079c5 */ /* 0x000fe40000010000 */
[----:B------:R-:W-:Y:S05]  /*1670*/  @!P0 BRA `(.L_x_24) ;  /* 0x0000000000548947 */ /* 0x000fea0003800000 */
[----:B------:R-:W-:-:S04]  /*1680*/  LOP3.LUT R5, R3, 0x1, RZ, 0xfc, !PT ;  /* 0x0000000103057812 */ /* 0x000fc800078efcff */
[----:B------:R-:W-:-:S13]  /*1690*/  ISETP.NE.AND P0, PT, R5, 0x3, PT ;  /* 0x000000030500780c */ /* 0x000fda0003f05270 */
[----:B------:R-:W-:Y:S05]  /*16a0*/  @!P0 BRA `(.L_x_25) ;  /* 0x0000000000048947 */ /* 0x000fea0003800000 */
[----:B------:R-:W-:Y:S01]  /*16b0*/  BPT.TRAP 0x1 ;  /* 0x000000040000795c */ /* 0x000fe20000300000 */
.L_x_25:
[----:B------:R-:W-:Y:S01]  /*16c0*/  ISETP.NE.AND P0, PT, R4, RZ, PT ;  /* 0x000000ff0400720c */ /* 0x000fe20003f05270 */
[----:B------:R-:W-:Y:S01]  /*16d0*/  BSSY B0, `(.L_x_26) ;  /* 0x000000d000007945 */ /* 0x000fe20003800000 */
[----:B------:R-:W-:-:S11]  /*16e0*/  ISETP.GT.U32.AND P1, PT, R3, 0x1, PT ;  /* 0x000000010300780c */ /* 0x000fd60003f24070 */
[----:B------:R-:W-:Y:S05]  /*16f0*/  @!P0 BRA `(.L_x_27) ;  /* 0x0000000000288947 */ /* 0x000fea0003800000 */
[----:B------:R-:W0:Y:S01]  /*1700*/  S2R R8, SR_CgaCtaId ;  /* 0x0000000000087919 */ /* 0x000e220000008800 */
[----:B------:R-:W-:Y:S01]  /*1710*/  IMAD.WIDE.U32 R4, R6, 0x38e38e39, RZ ;  /* 0x38e38e3906047825 */ /* 0x000fe200078e00ff */
[----:B------:R-:W-:-:S04]  /*1720*/  MOV R3, 0x400 ;  /* 0x0000040000037802 */ /* 0x000fc80000000f00 */
[----:B------:R-:W-:-:S05]  /*1730*/  SHF.R.U32.HI R5, RZ, 0x1, R5 ;  /* 0x00000001ff057819 */ /* 0x000fca0000011605 */
[----:B------:R-:W-:Y:S01]  /*1740*/  IMAD R6, R5, -0x9, R6 ;  /* 0xfffffff705067824 */ /* 0x000fe200078e0206 */
[----:B0-----:R-:W-:-:S05]  /*1750*/  LEA R3, R8, R3, 0x18 ;  /* 0x0000000308037211 */ /* 0x001fca00078ec0ff */
[----:B------:R-:W-:-:S04]  /*1760*/  IMAD R6, R6, 0x8, R3 ;  /* 0x0000000806067824 */ /* 0x000fc800078e0203 */
[----:B------:R-:W-:-:S05]  /*1770*/  VIADD R3, R6, 0x36048 ;  /* 0x0003604806037836 */ /* 0x000fca0000000000 */
[----:B------:R-:W-:-:S04]  /*1780*/  PRMT R3, R2, 0x654, R3 ;  /* 0x0000065402037816 */ /* 0x000fc80000000003 */
[----:B------:R0:W-:Y:S03]  /*1790*/  SYNCS.ARRIVE.TRANS64.RED.A1T0 RZ, [R3+URZ], RZ ;  /* 0x000000ff03ff79a7 */ /* 0x0001e6000810043f */
.L_x_27:
[----:B------:R-:W-:Y:S05]  /*17a0*/  BSYNC B0 ;  /* 0x0000000000007941 */ /* 0x000fea0003800000 */
.L_x_26:
[----:B------:R-:W-:Y:S05]  /*17b0*/  @P1 BRA `(.L_x_24) ;  /* 0x0000000000041947 */ /* 0x000fea0003800000 */
[----:B------:R-:W-:Y:S01]  /*17c0*/  BPT.TRAP 0x1 ;  /* 0x000000040000795c */ /* 0x000fe20000300000 */
.L_x_24:
[----:B------:R-:W0:Y:S01]  /*17d0*/  S2R R2, SR_TID.X ;  /* 0x0000000000027919 */ /* 0x000e220000002100 */
[----:B------:R-:W-:Y:S01]  /*17e0*/  ULDC.64 UR4, c[0x0][0x280] ;  /* 0x0000a00000047ab9 */ /* 0x000fe20000000a00 */
[----:B------:R-:W1:Y:S01]  /*17f0*/  S2R R4, SR_CTAID.Y ;  /* 0x0000000000047919 */ /* 0x000e620000002600 */
[----:B------:R-:W2:Y:S01]  /*1800*/  S2R R9, SR_CTAID.X ;  /* 0x0000000000097919 */ /* 0x000ea20000002500 */
[----:B0-----:R-:W-:-:S04]  /*1810*/  SHF.R.S32.HI R3, RZ, 0x1f, R2 ;  /* 0x0000001fff037819 */ /* 0x001fc80000011402 */
[----:B------:R-:W-:Y:S01]  /*1820*/  LEA.HI R3, R3, R2, RZ, 0x7 ;  /* 0x0000000203037211 */ /* 0x000fe200078f38ff */
[----:B-1----:R-:W-:-:S03]  /*1830*/  IMAD.SHL.U32 R4, R4, 0x40, RZ ;  /* 0x0000004004047824 */ /* 0x002fc600078e00ff */
[----:B------:R-:W-:Y:S01]  /*1840*/  LOP3.LUT R3, R3, 0xffffff80, RZ, 0xc0, !PT ;  /* 0xffffff8003037812 */ /* 0x000fe200078ec0ff */
[----:B--2---:R-:W-:Y:S01]  /*1850*/  IMAD.SHL.U32 R8, R9, 0x80, RZ ;  /* 0x0000008009087824 */ /* 0x004fe200078e00ff */
[----:B------:R-:W-:-:S03]  /*1860*/  ISETP.GE.AND P0, PT, R4, UR5, PT ;  /* 0x0000000504007c0c */ /* 0x000fc6000bf06270 */
[----:B------:R-:W-:Y:S01]  /*1870*/  IMAD.IADD R10, R2, 0x1, -R3 ;  /* 0x00000001020a7824 */ /* 0x000fe200078e0a03 */
[----:B------:R-:W-:-:S04]  /*1880*/  ISETP.GE.OR P0, PT, R8, UR4, P0 ;  /* 0x0000000408007c0c */ /* 0x000fc80008706670 */
[----:B------:R-:W-:-:S04]  /*1890*/  SHF.R.S32.HI R7, RZ, 0x1f, R10 ;  /* 0x0000001fff077819 */ /* 0x000fc8000001140a */
[----:B------:R-:W-:-:S04]  /*18a0*/  LEA.HI R2, R7, R10, RZ, 0x2 ;  /* 0x0000000a07027211 */ /* 0x000fc800078f10ff */
[--C-:B------:R-:W-:Y:S02]  /*18b0*/  SHF.R.S32.HI R16, RZ, 0x2, R2.reuse ;  /* 0x00000002ff107819 */ /* 0x100fe40000011402 */
[----:B------:R-:W-:-:S04]  /*18c0*/  SHF.R.S32.HI R3, RZ, 0x1f, R2 ;  /* 0x0000001fff037819 */ /* 0x000fc80000011402 */
[----:B------:R-:W-:-:S04]  /*18d0*/  LEA.HI R3, R3, R16, RZ, 0x3 ;  /* 0x0000001003037211 */ /* 0x000fc800078f18ff */
[----:B------:R-:W-:Y:S01]  /*18e0*/  LOP3.LUT R17, R3, 0xfffffff8, RZ, 0xc0, !PT ;  /* 0xfffffff803117812 */ /* 0x000fe200078ec0ff */
[----:B------:R-:W-:Y:S06]  /*18f0*/  @P0 EXIT ;  /* 0x000000000000094d */ /* 0x000fec0003800000 */
[----:B------:R-:W-:Y:S01]  /*1900*/  LOP3.LUT R5, R2, 0x7ffffffc, RZ, 0xc0, !PT ;  /* 0x7ffffffc02057812 */ /* 0x000fe200078ec0ff */
[----:B------:R-:W-:Y:S01]  /*1910*/  IMAD.IADD R16, R16, 0x1, -R17 ;  /* 0x0000000110107824 */ /* 0x000fe200078e0a11 */
[----:B------:R-:W0:Y:S01]  /*1920*/  LDC.64 R2, c[0x0][0x5d0] ;  /* 0x00017400ff027b82 */ /* 0x000e220000000a00 */
[----:B------:R-:W-:Y:S02]  /*1930*/  LEA.HI R6, R7, R10, RZ, 0x5 ;  /* 0x0000000a07067211 */ /* 0x000fe400078f28ff */
[----:B------:R-:W-:Y:S01]  /*1940*/  IMAD.IADD R5, R10, 0x1, -R5 ;  /* 0x000000010a057824 */ /* 0x000fe200078e0a05 */
[----:B------:R-:W-:Y:S02]  /*1950*/  SHF.R.S32.HI R17, RZ, 0x1f, R16 ;  /* 0x0000001fff117819 */ /* 0x000fe40000011410 */
[----:B------:R-:W-:Y:S01]  /*1960*/  SHF.R.S32.HI R11, RZ, 0x5, R6 ;  /* 0x00000005ff0b7819 */ /* 0x000fe20000011406 */
[----:B------:R-:W-:Y:S01]  /*1970*/  IMAD.SHL.U32 R5, R5, 0x2, RZ ;  /* 0x0000000205057824 */ /* 0x000fe200078e00ff */
[----:B----45:R-:W-:Y:S01]  /*1980*/  FSETP.NEU.AND P1, PT, R14, RZ, PT ;  /* 0x000000ff0e00720b */ /* 0x030fe20003f2d000 */
[----:B------:R-:W-:-:S03]  /*1990*/  IMAD.WIDE R6, R9, 0x80, R16 ;  /* 0x0000008009067825 */ /* 0x000fc600078e0210 */
[----:B------:R-:W-:Y:S01]  /*19a0*/  SHF.R.S32.HI R9, RZ, 0x1f, R5 ;  /* 0x0000001fff097819 */ /* 0x000fe20000011405 */
[C---:B------:R-:W-:Y:S01]  /*19b0*/  IMAD R13, R11.reuse, -0x10, -R8 ;  /* 0xfffffff00b0d7824 */ /* 0x040fe200078e0a08 */
[C---:B------:R-:W-:Y:S01]  /*19c0*/  IADD3 R8, P0, R4.reuse, R5, RZ ;  /* 0x0000000504087210 */ /* 0x040fe20007f1e0ff */
[----:B------:R-:W-:Y:S01]  /*19d0*/  IMAD.WIDE R6, R11, 0x10, R6 ;  /* 0x000000100b067825 */ /* 0x000fe200078e0206 */
[----:B---3--:R-:W-:Y:S02]  /*19e0*/  IADD3 R15, -R5, UR5, -R4 ;  /* 0x00000005050f7c10 */ /* 0x008fe4000fffe904 */
[----:B------:R-:W-:Y:S02]  /*19f0*/  LEA.HI.X.SX32 R9, R4, R9, 0x1, P0 ;  /* 0x0000000904097211 */ /* 0x000fe400000f0eff */
[----:B------:R-:W-:Y:S02]  /*1a00*/  IADD3 R16, R13, UR4, -R16 ;  /* 0x000000040d107c10 */ /* 0x000fe4000fffe810 */
[----:B------:R-:W-:Y:S01]  /*1a10*/  ISETP.GT.AND P4, PT, R15, RZ, PT ;  /* 0x000000ff0f00720c */ /* 0x000fe20003f84270 */
[-C--:B0-----:R-:W-:Y:S01]  /*1a20*/  IMAD R4, R7, R2.reuse, RZ ;  /* 0x0000000207047224 */ /* 0x081fe200078e02ff */
[----:B------:R-:W-:Y:S01]  /*1a30*/  SHF.L.U64.HI R19, R2, 0x3, R3 ;  /* 0x0000000302137819 */ /* 0x000fe20000010203 */
[----:B------:R-:W-:Y:S01]  /*1a40*/  IMAD.WIDE.U32 R10, R6, R2, R8 ;  /* 0x00000002060a7225 */ /* 0x000fe200078e0008 */
[----:B------:R-:W-:-:S02]  /*1a50*/  P2R R5, PR, RZ, 0x10 ;  /* 0x00000010ff057803 */ /* 0x000fc40000000000 */
[----:B------:R-:W-:Y:S01]  /*1a60*/  ISETP.GT.AND P0, PT, R16, RZ, P4 ;  /* 0x000000ff1000720c */ /* 0x000fe20002704270 */
[----:B------:R-:W-:Y:S01]  /*1a70*/  IMAD R13, R6, R3, R4 ;  /* 0x00000003060d7224 */ /* 0x000fe200078e0204 */
[C---:B------:R-:W-:Y:S01]  /*1a80*/  SHF.L.U64.HI R18, R2.reuse, 0x6, R3 ;  /* 0x0000000602127819 */ /* 0x040fe20000010203 */
[C---:B------:R-:W-:Y:S02]  /*1a90*/  IMAD.SHL.U32 R20, R2.reuse, 0x8, RZ ;  /* 0x0000000802147824 */ /* 0x040fe400078e00ff */
[----:B------:R-:W-:Y:S02]  /*1aa0*/  IMAD.SHL.U32 R17, R2, 0x40, RZ ;  /* 0x0000004002117824 */ /* 0x000fe400078e00ff */
[----:B------:R-:W-:Y:S01]  /*1ab0*/  IMAD.IADD R13, R11, 0x1, R13 ;  /* 0x000000010b0d7824 */ /* 0x000fe200078e020d */
[----:B------:R-:W-:Y:S06]  /*1ac0*/  @!P1 BRA `(.L_x_28) ;  /* 0x00000030008c9947 */ /* 0x000fec0003800000 */
[----:B------:R-:W-:Y:S01]  /*1ad0*/  ULDC.64 UR6, c[0x0][0x5b0] ;  /* 0x00016c0000067ab9 */ /* 0x000fe20000000a00 */
[----:B------:R-:W-:Y:S01]  /*1ae0*/  ULDC.64 UR8, c[0x0][0x5a8] ;  /* 0x00016a0000087ab9 */ /* 0x000fe20000000a00 */
[----:B------:R-:W-:Y:S01]  /*1af0*/  IMAD R21, R7, UR6, RZ ;  /* 0x0000000607157c24 */ /* 0x000fe2000f8e02ff */
[----:B------:R-:W-:Y:S01]  /*1b00*/  ULDC.64 UR4, c[0x0][0x5c8] ;  /* 0x0001720000047ab9 */ /* 0x000fe20000000a00 */
[----:B------:R-:W-:-:S04]  /*1b10*/  IMAD.WIDE.U32 R2, R6, UR6, R8 ;  /* 0x0000000606027c25 */ /* 0x000fc8000f8e0008 */
[----:B------:R-:W-:Y:S01]  /*1b20*/  IMAD R21, R6, UR7, R21 ;  /* 0x0000000706157c24 */ /* 0x000fe2000f8e0215 */
[----:B------:R-:W-:-:S03]  /*1b30*/  LEA R4, P1, R2, UR8, 0x1 ;  /* 0x0000000802047c11 */ /* 0x000fc6000f8208ff */
[----:B------:R-:W-:-:S05]  /*1b40*/  IMAD.IADD R3, R3, 0x1, R21 ;  /* 0x0000000103037824 */ /* 0x000fca00078e0215 */
[----:B------:R-:W-:-:S05]  /*1b50*/  LEA.HI.X R5, R2, UR9, R3, 0x1, P1 ;  /* 0x0000000902057c11 */ /* 0x000fca00088f0c03 */
[----:B------:R-:W2:Y:S01]  /*1b60*/  @P0 LDG.E.LTC128B.U16 R22, desc[UR12][R4.64] ;  /* 0x0000000c04160981 */ /* 0x000ea2000c1e1520 */
[----:B------:R-:W-:Y:S01]  /*1b70*/  ISETP.GT.AND P3, PT, R15, 0x1, PT ;  /* 0x000000010f00780c */ /* 0x000fe20003f64270 */
[----:B------:R-:W-:Y:S01]  /*1b80*/  BSSY B0, `(.L_x_29) ;  /* 0x000000c000007945 */ /* 0x000fe20003800000 */
[----:B------:R-:W-:Y:S02]  /*1b90*/  LEA R2, P2, R10, UR4, 0x1 ;  /* 0x000000040a027c11 */ /* 0x000fe4000f8408ff */
[----:B------:R-:W-:Y:S01]  /*1ba0*/  ISETP.GT.AND P1, PT, R16, RZ, P3 ;  /* 0x000000ff1000720c */ /* 0x000fe20001f24270 */
[----:B--2---:R-:W-:-:S05]  /*1bb0*/  HADD2.F32 R3, -RZ, R22.H0_H0 ;  /* 0x20000016ff037230 */ /* 0x004fca0000004100 */
[----:B------:R-:W-:-:S04]  /*1bc0*/  FMUL R3, R3, R14 ;  /* 0x0000000e03037220 */ /* 0x000fc80000400000 */
[----:B------:R-:W-:-:S05]  /*1bd0*/  FFMA R3, R56, R0, R3 ;  /* 0x0000000038037223 */ /* 0x000fca0000000003 */
[----:B------:R-:W-:Y:S02]  /*1be0*/  F2FP.F16.F32.PACK_AB R11, RZ, R3 ;  /* 0x00000003ff0b723e */ /* 0x000fe400000000ff */
[----:B------:R-:W-:Y:S02]  /*1bf0*/  P2R R3, PR, RZ, 0x8 ;  /* 0x00000008ff037803 */ /* 0x000fe40000000000 */
[----:B------:R-:W-:-:S05]  /*1c00*/  LEA.HI.X R3, R10, UR5, R13, 0x1, P2 ;  /* 0x000000050a037c11 */ /* 0x000fca00090f0c0d */
[----:B------:R0:W-:Y:S01]  /*1c10*/  @P0 STG.E.U16 desc[UR12][R2.64], R11 ;  /* 0x0000000b02000986 */ /* 0x0001e2000c10150c */
[----:B------:R-:W-:Y:S05]  /*1c20*/  @!P1 BRA `(.L_x_30) ;  /* 0x0000000000049947 */ /* 0x000fea0003800000 */
[----:B------:R1:W5:Y:S02]  /*1c30*/  LDG.E.LTC128B.U16 R22, desc[UR12][R4.64+0x2] ;  /* 0x0000020c04167981 */ /* 0x000364000c1e1520 */
.L_x_30:
[----:B------:R-:W-:Y:S05]  /*1c40*/  BSYNC B0 ;  /* 0x0000000000007941 */ /* 0x000fea0003800000 */
.L_x_29:
[----:B------:R-:W-:Y:S01]  /*1c50*/  USHF.L.U32 UR4, UR6, 0x3, URZ ;  /* 0x0000000306047899 */ /* 0x000fe2000800063f */
[----:B-----5:R-:W-:Y:S01]  /*1c60*/  HADD2.F32 R13, -RZ, R22.H0_H0 ;  /* 0x20000016ff0d7230 */ /* 0x020fe20000004100 */
[----:B------:R-:W-:Y:S01]  /*1c70*/  USHF.L.U64.HI UR5, UR6, 0x3, UR7 ;  /* 0x0000000306057899 */ /* 0x000fe20008010207 */
[----:B------:R-:W-:-:S03]  /*1c80*/  ISETP.GT.AND P0, PT, R16, 0x8, P4 ;  /* 0x000000081000780c */ /* 0x000fc60002704270 */
[----:B------:R-:W-:Y:S02]  /*1c90*/  IMAD.U32 R10, RZ, RZ, UR4 ;  /* 0x00000004ff0a7e24 */ /* 0x000fe4000f8e00ff */
[----:B------:R-:W-:Y:S01]  /*1ca0*/  FMUL R56, R13, R14 ;  /* 0x0000000e0d387220 */ /* 0x000fe20000400000 */
[----:B0-----:R-:W-:-:S03]  /*1cb0*/  IMAD.U32 R11, RZ, RZ, UR5 ;  /* 0x00000005ff0b7e24 */ /* 0x001fc6000f8e00ff */
[----:B------:R-:W-:Y:S01]  /*1cc0*/  FFMA R56, R57, R0, R56 ;  /* 0x0000000039387223 */ /* 0x000fe20000000038 */
[----:B------:R-:W-:-:S04]  /*1cd0*/  IMAD.WIDE.U32 R12, R6, UR6, R10 ;  /* 0x00000006060c7c25 */ /* 0x000fc8000f8e000a */
[----:B------:R-:W-:Y:S02]  /*1ce0*/  F2FP.F16.F32.PACK_AB R57, RZ, R56 ;  /* 0x00000038ff39723e */ /* 0x000fe400000000ff */
[----:B------:R-:W-:-:S03]  /*1cf0*/  IADD3 R23, P2, R8, R12, RZ ;  /* 0x0000000c08177210 */ /* 0x000fc60007f5e0ff */
[----:B------:R0:W-:Y:S01]  /*1d00*/  @P1 STG.E.U16 desc[UR12][R2.64+0x2], R57 ;  /* 0x0000023902001986 */ /* 0x0001e2000c10150c */
[----:B------:R-:W-:Y:S02]  /*1d10*/  IADD3.X R56, R9, R21, R13, P2, !PT ;  /* 0x0000001509387210 */ /* 0x000fe400017fe40d */
[----:B------:R-:W-:-:S04]  /*1d20*/  LEA R12, P2, R23, UR8, 0x1 ;  /* 0x00000008170c7c11 */ /* 0x000fc8000f8408ff */
[----:B------:R-:W-:-:S05]  /*1d30*/  LEA.HI.X R13, R23, UR9, R56, 0x1, P2 ;  /* 0x00000009170d7c11 */ /* 0x000fca00090f0c38 */
[----:B------:R-:W2:Y:S01]  /*1d40*/  @P0 LDG.E.LTC128B.U16 R22, desc[UR12][R12.64] ;  /* 0x0000000c0c160981 */ /* 0x000ea2000c1e1520 */
[C---:B------:R-:W-:Y:S01]  /*1d50*/  IMAD.SHL.U32 R23, R20.reuse, 0x2, RZ ;  /* 0x0000000214177824 */ /* 0x040fe200078e00ff */
[----:B------:R-:W-:Y:S01]  /*1d60*/  SHF.L.U64.HI R19, R20, 0x1, R19 ;  /* 0x0000000114137819 */ /* 0x000fe20000010213 */
[----:B------:R-:W-:Y:S01]  /*1d70*/  BSSY B0, `(.L_x_31) ;  /* 0x000000b000007945 */ /* 0x000fe20003800000 */
[----:B------:R-:W-:Y:S02]  /*1d80*/  ISETP.GT.AND P1, PT, R16, 0x8, P3 ;  /* 0x000000081000780c */ /* 0x000fe40001f24270 */
[----:B------:R-:W-:Y:S01]  /*1d90*/  IADD3 R20, P2, R23, R2, RZ ;  /* 0x0000000217147210 */ /* 0x000fe20007f5e0ff */
[----:B--2---:R-:W-:-:S05]  /*1da0*/  HADD2.F32 R21, -RZ, R22.H0_H0 ;  /* 0x20000016ff157230 */ /* 0x004fca0000004100 */
[----:B------:R-:W-:-:S04]  /*1db0*/  FMUL R21, R21, R14 ;  /* 0x0000000e15157220 */ /* 0x000fc80000400000 */
[----:B------:R-:W-:-:S05]  /*1dc0*/  FFMA R21, R58, R0, R21 ;  /* 0x000000003a157223 */ /* 0x000fca0000000015 */
[----:B------:R-:W-:Y:S01]  /*1dd0*/  F2FP.F16.F32.PACK_AB R56, RZ, R21 ;  /* 0x00000015ff38723e */ /* 0x000fe200000000ff */
[----:B------:R-:W-:-:S05]  /*1de0*/  IMAD.X R21, R19, 0x1, R3, P2 ;  /* 0x0000000113157824 */ /* 0x000fca00010e0603 */
[----:B------:R0:W-:Y:S01]  /*1df0*/  @P0 STG.E.U16 desc[UR12][R20.64], R56 ;  /* 0x0000003814000986 */ /* 0x0001e2000c10150c */
[----:B------:R-:W-:Y:S05]  /*1e00*/  @!P1 BRA `(.L_x_32) ;  /* 0x0000000000049947 */ /* 0x000fea0003800000 */
[----:B------:R2:W5:Y:S02]  /*1e10*/  LDG.E.LTC128B.U16 R22, desc[UR12][R12.64+0x2] ;  /* 0x0000020c0c167981 */ /* 0x000564000c1e1520 */
.L_x_32:
[----:B------:R-:W-:Y:S05]  /*1e20*/  BSYNC B0 ;  /* 0x0000000000007941 */ /* 0x000fea0003800000 */
.L_x_31:
[----:B0----5:R-:W-:Y:S01]  /*1e30*/  HADD2.F32 R57, -RZ, R22.H0_H0 ;  /* 0x20000016ff397230 */ /* 0x021fe20000004100 */
[----:B------:R-:W-:Y:S01]  /*1e40*/  ISETP.GT.AND P3, PT, R15, 0x8, PT ;  /* 0x000000080f00780c */ /* 0x000fe20003f64270 */
[----:B------:R-:W-:Y:S03]  /*1e50*/  BSSY B0, `(.L_x_33) ;  /* 0x0000009000007945 */ /* 0x000fe60003800000 */
[----:B------:R-:W-:Y:S01]  /*1e60*/  FMUL R56, R57, R14 ;  /* 0x0000000e39387220 */ /* 0x000fe20000400000 */
[----:B------:R-:W-:Y:S02]  /*1e70*/  ISETP.GT.AND P0, PT, R16, RZ, P3 ;  /* 0x000000ff1000720c */ /* 0x000fe40001f04270 */
[----:B------:R-:W-:Y:S01]  /*1e80*/  P2R R57, PR, RZ, 0x8 ;  /* 0x00000008ff397803 */ /* 0x000fe20000000000 */
[----:B------:R-:W-:-:S05]  /*1e90*/  FFMA R56, R59, R0, R56 ;  /* 0x000000003b387223 */ /* 0x000fca0000000038 */
[----:B------:R-:W-:-:S05]  /*1ea0*/  F2FP.F16.F32.PACK_AB R56, RZ, R56 ;  /* 0x00000038ff38723e */ /* 0x000fca00000000ff */
[----:B------:R0:W-:Y:S01]  /*1eb0*/  @P1 STG.E.U16 desc[UR12][R20.64+0x2], R56 ;  /* 0x0000023814001986 */ /* 0x0001e2000c10150c */
[----:B------:R-:W-:Y:S05]  /*1ec0*/  @!P0 BRA `(.L_x_34) ;  /* 0x0000000000048947 */ /* 0x000fea0003800000 */
[----:B------:R3:W5:Y:S02]  /*1ed0*/  LDG.E.LTC128B.U16 R22, desc[UR12][R4.64+0x10] ;  /* 0x0000100c04167981 */ /* 0x000764000c1e1520 */
.L_x_34:
[----:B------:R-:W-:Y:S05]  /*1ee0*/  BSYNC B0 ;  /* 0x0000000000007941 */ /* 0x000fea0003800000 */
.L_x_33:
[----:B-----5:R-:W-:Y:S01]  /*1ef0*/  HADD2.F32 R57, -RZ, R22.H0_H0 ;  /* 0x20000016ff397230 */ /* 0x020fe20000004100 */
[----:B------:R-:W-:Y:S01]  /*1f00*/  ISETP.GT.AND P2, PT, R15, 0x9, PT ;  /* 0x000000090f00780c */ /* 0x000fe20003f44270 */
[----:B------:R-:W-:Y:S03]  /*1f10*/  BSSY B0, `(.L_x_35) ;  /* 0x0000009000007945 */ /* 0x000fe60003800000 */
[----:B------:R-:W-:Y:S01]  /*1f20*/  FMUL R57, R57, R14 ;  /* 0x0000000e39397220 */ /* 0x000fe20000400000 */
[----:B------:R-:W-:Y:S02]  /*1f30*/  ISETP.GT.AND P1, PT, R16, RZ, P2 ;  /* 0x000000ff1000720c */ /* 0x000fe40001724270 */
[----:B0-----:R-:W-:Y:S01]  /*1f40*/  P2R R56, PR, RZ, 0x4 ;  /* 0x00000004ff387803 */ /* 0x001fe20000000000 */
[----:B------:R-:W-:-:S05]  /*1f50*/  FFMA R57, R60, R0, R57 ;  /* 0x000000003c397223 */ /* 0x000fca0000000039 */
[----:B------:R-:W-:-:S05]  /*1f60*/  F2FP.F16.F32.PACK_AB R57, RZ, R57 ;  /* 0x00000039ff39723e */ /* 0x000fca00000000ff */
[----:B------:R0:W-:Y:S01]  /*1f70*/  @P0 STG.E.U16 desc[UR12][R2.64+0x10], R57 ;  /* 0x0000103902000986 */ /* 0x0001e2000c10150c */
[----:B------:R-:W-:Y:S05]  /*1f80*/  @!P1 BRA `(.L_x_36) ;  /* 0x0000000000049947 */ /* 0x000fea0003800000 */
[----:B------:R4:W5:Y:S02]  /*1f90*/  LDG.E.LTC128B.U16 R22, desc[UR12][R4.64+0x12] ;  /* 0x0000120c04167981 */ /* 0x000964000c1e1520 */
.L_x_36:
[----:B------:R-:W-:Y:S05]  /*1fa0*/  BSYNC B0 ;  /* 0x0000000000007941 */ /* 0x000fea0003800000 */
.L_x_35:
[----:B0----5:R-:W-:Y:S01]  /*1fb0*/  HADD2.F32 R57, -RZ, R22.H0_H0 ;  /* 0x20000016ff397230 */ /* 0x021fe20000004100 */
[----:B------:R-:W-:Y:S01]  /*1fc0*/  ISETP.GT.AND P0, PT, R16, 0x8, P3 ;  /* 0x000000081000780c */ /* 0x000fe20001f04270 */
[----:B------:R-:W-:Y:S03]  /*1fd0*/  BSSY B0, `(.L_x_37) ;  /* 0x0000007000007945 */ /* 0x000fe60003800000 */
[----:B------:R-:W-:-:S04]  /*1fe0*/  FMUL R56, R57, R14 ;  /* 0x0000000e39387220 */ /* 0x000fc80000400000 */
[----:B------:R-:W-:-:S05]  /*1ff0*/  FFMA R56, R61, R0, R56 ;  /* 0x000000003d387223 */ /* 0x000fca0000000038 */
[----:B------:R-:W-:-:S05]  /*2000*/  F2FP.F16.F32.PACK_AB R56, RZ, R56 ;  /* 0x00000038ff38723e */ /* 0x000fca00000000ff */
[----:B------:R0:W-:Y:S01]  /*2010*/  @P1 STG.E.U16 desc[UR12][R2.64+0x12], R56 ;  /* 0x0000123802001986 */ /* 0x0001e2000c10150c */
[----:B------:R-:W-:Y:S05]  /*2020*/  @!P0 BRA `(.L_x_38) ;  /* 0x0000000000048947 */ /* 0x000fea0003800000 */
[----:B------:R0:W5:Y:S02]  /*2030*/  LDG.E.LTC128B.U16 R22, desc[UR12][R12.64+0x10] ;  /* 0x0000100c0c167981 */ /* 0x000164000c1e1520 */
.L_x_38:
[----:B------:R-:W-:Y:S05]  /*2040*/  BSYNC B0 ;  /* 0x0000000000007941 */ /* 0x000fea0003800000 */
.L_x_37:
[----:B-----5:R-:W-:Y:S01]  /*2050*/  HADD2.F32 R57, -RZ, R22.H0_H0 ;  /* 0x20000016ff397230 */ /* 0x020fe20000004100 */
        /* <DEDUP_REMOVED lines=8> */
.L_x_40:
[----:B------:R-:W-:Y:S05]  /*20e0*/  BSYNC B0 ;  /* 0x0000000000007941 */ /* 0x000fea0003800000 */
.L_x_39:
[----:B-----5:R-:W-:Y:S01]  /*20f0*/  HADD2.F32 R59, -RZ, R22.H0_H0 ;  /* 0x20000016ff3b7230 */ /* 0x020fe20000004100 */
[----:B------:R-:W-:Y:S01]  /*2100*/  ISETP.GT.AND P3, PT, R15, 0x10, PT ;  /* 0x000000100f00780c */ /* 0x000fe20003f64270 */
[C---:B0-----:R-:W-:Y:S01]  /*2110*/  IMAD.SHL.U32 R57, R17.reuse, 0x2, RZ ;  /* 0x0000000211397824 */ /* 0x041fe200078e00ff */
[----:B------:R-:W-:Y:S01]  /*2120*/  SHF.L.U64.HI R17, R17, 0x1, R18 ;  /* 0x0000000111117819 */ /* 0x000fe20000010212 */
[----:B------:R-:W-:Y:S01]  /*2130*/  BSSY B0, `(.L_x_41) ;  /* 0x000000b000007945 */ /* 0x000fe20003800000 */
[----:B------:R-:W-:Y:S02]  /*2140*/  FMUL R56, R59, R14 ;  /* 0x0000000e3b387220 */ /* 0x000fe40000400000 */
[----:B------:R-:W-:Y:S02]  /*2150*/  IADD3 R18, P0, P2, R57, R2, R23 ;  /* 0x0000000239127210 */ /* 0x000fe40007a1e017 */
[----:B------:R-:W-:Y:S01]  /*2160*/  FFMA R56, R63, R0, R56 ;  /* 0x000000003f387223 */ /* 0x000fe20000000038 */
[----:B------:R-:W-:-:S02]  /*2170*/  P2R R23, PR, RZ, 0x8 ;  /* 0x00000008ff177803 */ /* 0x000fc40000000000 */
[----:B------:R-:W-:Y:S02]  /*2180*/  IADD3.X R19, R17, R3, R19, P0, P2 ;  /* 0x0000000311137210 */ /* 0x000fe400007e4413 */
[----:B------:R-:W-:Y:S02]  /*2190*/  F2FP.F16.F32.PACK_AB R56, RZ, R56 ;  /* 0x00000038ff38723e */ /* 0x000fe400000000ff */
[----:B------:R-:W-:-:S03]  /*21a0*/  ISETP.GT.AND P0, PT, R16, RZ, P3 ;  /* 0x000000ff1000720c */ /* 0x000fc60001f04270 */
[----:B------:R0:W-:Y:S10]  /*21b0*/  @P1 STG.E.U16 desc[UR12][R20.64+0x12], R56 ;  /* 0x0000123814001986 */ /* 0x0001f4000c10150c */
[----:B------:R-:W-:Y:S05]  /*21c0*/  @!P0 BRA `(.L_x_42) ;  /* 0x0000000000048947 */ /* 0x000fea0003800000 */
[----:B------:R0:W5:Y:S02]  /*21d0*/  LDG.E.LTC128B.U16 R22, desc[UR12][R4.64+0x20] ;  /* 0x0000200c04167981 */ /* 0x000164000c1e1520 */
.L_x_42:
[----:B------:R-:W-:Y:S05]  /*21e0*/  BSYNC B0 ;  /* 0x0000000000007941 */ /* 0x000fea0003800000 */
.L_x_41:
[----:B-----5:R-:W-:Y:S01]  /*21f0*/  HADD2.F32 R23, -RZ, R22.H0_H0 ;  /* 0x20000016ff177230 */ /* 0x020fe20000004100 */
[----:B------:R-:W-:Y:S01]  /*2200*/  ISETP.GT.AND P1, PT, R15, 0x11, PT ;  /* 0x000000110f00780c */ /* 0x000fe20003f24270 */
[----:B------:R-:W-:Y:S03]  /*2210*/  BSSY B0, `(.L_x_43) ;  /* 0x0000009000007945 */ /* 0x000fe60003800000 */
[----:B------:R-:W-:-:S04]  /*2220*/  FMUL R23, R23, R14 ;  /* 0x0000000e17177220 */ /* 0x000fc80000400000 */
[----:B------:R-:W-:-:S05]  /*2230*/  FFMA R23, R64, R0, R23 ;  /* 0x0000000040177223 */ /* 0x000fca0000000017 */
[----:B------:R-:W-:-:S05]  /*2240*/  F2FP.F16.F32.PACK_AB R23, RZ, R23 ;  /* 0x00000017ff17723e */ /* 0x000fca00000000ff */
[----:B------:R1:W-:Y:S01]  /*2250*/  @P0 STG.E.U16 desc[UR12][R2.64+0x20], R23 ;  /* 0x0000201702000986 */ /* 0x0003e2000c10150c */
[----:B------:R-:W-:Y:S02]  /*2260*/  ISETP.GT.AND P0, PT, R16, RZ, P1 ;  /* 0x000000ff1000720c */ /* 0x000fe40000f04270 */
[----:B-1----:R-:W-:-:S11]  /*2270*/  P2R R23, PR, RZ, 0x2 ;  /* 0x00000002ff177803 */ /* 0x002fd60000000000 */
[----:B------:R-:W-:Y:S05]  /*2280*/  @!P0 BRA `(.L_x_44) ;  /* 0x0000000000048947 */ /* 0x000fea0003800000 */
[----:B------:R1:W5:Y:S02]  /*2290*/  LDG.E.LTC128B.U16 R22, desc[UR12][R4.64+0x22] ;  /* 0x0000220c04167981 */ /* 0x000364000c1e1520 */
.L_x_44:
[----:B------:R-:W-:Y:S05]  /*22a0*/  BSYNC B0 ;  /* 0x0000000000007941 */ /* 0x000fea0003800000 */
.L_x_43:
[----:B-----5:R-:W-:Y:S01]  /*22b0*/  HADD2.F32 R23, -RZ, R22.H0_H0 ;  /* 0x20000016ff177230 */ /* 0x020fe20000004100 */
[----:B------:R-:W-:Y:S04]  /*22c0*/  BSSY B0, `(.L_x_45) ;  /* 0x0000008000007945 */ /* 0x000fe80003800000 */
[----:B0-----:R-:W-:-:S04]  /*22d0*/  FMUL R56, R23, R14 ;  /* 0x0000000e17387220 */ /* 0x001fc80000400000 */
[----:B------:R-:W-:-:S05]  /*22e0*/  FFMA R56, R65, R0, R56 ;  /* 0x0000000041387223 */ /* 0x000fca0000000038 */
[----:B------:R-:W-:-:S05]  /*22f0*/  F2FP.F16.F32.PACK_AB R56, RZ, R56 ;  /* 0x00000038ff38723e */ /* 0x000fca00000000ff */
[----:B------:R0:W-:Y:S01]  /*2300*/  @P0 STG.E.U16 desc[UR12][R2.64+0x22], R56 ;  /* 0x0000223802000986 */ /* 0x0001e2000c10150c */
[----:B------:R-:W-:-:S13]  /*2310*/  ISETP.GT.AND P0, PT, R16, 0x8, P3 ;  /* 0x000000081000780c */ /* 0x000fda0001f04270 */
[----:B0-----:R-:W-:Y:S05]  /*2320*/  @!P0 BRA `(.L_x_46) ;  /* 0x0000000000048947 */ /* 0x001fea0003800000 */
[----:B------:R0:W5:Y:S02]  /*2330*/  LDG.E.LTC128B.U16 R22, desc[UR12][R12.64+0x20] ;  /* 0x0000200c0c167981 */ /* 0x000164000c1e1520 */
.L_x_46:
[----:B------:R-:W-:Y:S05]  /*2340*/  BSYNC B0 ;  /* 0x0000000000007941 */ /* 0x000fea0003800000 */
.L_x_45:
[----:B-----5:R-:W-:Y:S01]  /*2350*/  HADD2.F32 R23, -RZ, R22.H0_H0 ;  /* 0x20000016ff177230 */ /* 0x020fe20000004100 */
[----:B------:R-:W-:Y:S01]  /*2360*/  BSSY B0, `(.L_x_47) ;  /* 0x000000c000007945 */ /* 0x000fe20003800000 */
[----:B------:R-:W-:-:S03]  /*2370*/  PRMT R56, R22, 0x7610, R56 ;  /* 0x0000761016387816 */ /* 0x000fc60000000038 */
[----:B------:R-:W-:-:S04]  /*2380*/  FMUL R23, R23, R14 ;  /* 0x0000000e17177220 */ /* 0x000fc80000400000 */
[----:B------:R-:W-:-:S05]  /*2390*/  FFMA R23, R66, R0, R23 ;  /* 0x0000000042177223 */ /* 0x000fca0000000017 */
[----:B------:R-:W-:-:S04]  /*23a0*/  F2FP.F16.F32.PACK_AB R23, RZ, R23 ;  /* 0x00000017ff17723e */ /* 0x000fc800000000ff */
[----:B------:R-:W-:-:S05]  /*23b0*/  PRMT R58, R23, 0x7610, R58 ;  /* 0x00007610173a7816 */ /* 0x000fca000000003a */
[----:B------:R0:W-:Y:S01]  /*23c0*/  @P0 STG.E.U16 desc[UR12][R20.64+0x20], R58 ;  /* 0x0000203a14000986 */ /* 0x0001e2000c10150c */
[----:B------:R-:W-:-:S05]  /*23d0*/  IADD3 R59, P0, R6, 0x40, RZ ;  /* 0x00000040063b7810 */ /* 0x000fca0007f1e0ff */
[----:B------:R-:W-:Y:S01]  /*23e0*/  IMAD.X R23, RZ, RZ, R7, P0 ;  /* 0x000000ffff177224 */ /* 0x000fe200000e0607 */
[----:B------:R-:W-:-:S13]  /*23f0*/  ISETP.GT.AND P0, PT, R16, 0x8, P1 ;  /* 0x000000081000780c */ /* 0x000fda0000f04270 */
[----:B0-----:R-:W-:Y:S05]  /*2400*/  @!P0 BRA `(.L_x_48) ;  /* 0x0000000000048947 */ /* 0x001fea0003800000 */
[----:B------:R0:W5:Y:S02]  /*2410*/  LDG.E.LTC128B.U16 R56, desc[UR12][R12.64+0x22] ;  /* 0x0000220c0c387981 */ /* 0x000164000c1e1520 */
.L_x_48:
[----:B------:R-:W-:Y:S05]  /*2420*/  BSYNC B0 ;  /* 0x0000000000007941 */ /* 0x000fea0003800000 */
.L_x_47:
[----:B-----5:R-:W-:Y:S01]  /*2430*/  HADD2.F32 R7, -RZ, R56.H0_H0 ;  /* 0x20000038ff077230 */ /* 0x020fe20000004100 */
[----:B------:R-:W-:Y:S01]  /*2440*/  ISETP.GT.AND P2, PT, R15, 0x18, PT ;  /* 0x000000180f00780c */ /* 0x000fe20003f44270 */
[----:B------:R-:W-:Y:S01]  /*2450*/  IMAD.WIDE.U32 R10, R59, UR6, R10 ;  /* 0x000000063b0a7c25 */ /* 0x000fe2000f8e000a */
[----:B------:R-:W-:Y:S03]  /*2460*/  BSSY B0, `(.L_x_49) ;  /* 0x0000014000007945 */ /* 0x000fe60003800000 */
[----:B------:R-:W-:-:S04]  /*2470*/  FMUL R6, R7, R14 ;  /* 0x0000000e07067220 */ /* 0x000fc80000400000 */
[----:B------:R-:W-:-:S05]  /*2480*/  FFMA R6, R67, R0, R6 ;  /* 0x0000000043067223 */ /* 0x000fca0000000006 */
[----:B------:R-:W-:Y:S01]  /*2490*/  F2FP.F16.F32.PACK_AB R7, RZ, R6 ;  /* 0x00000006ff07723e */ /* 0x000fe200000000ff */
[----:B------:R-:W-:Y:S02]  /*24a0*/  IMAD R6, R23, UR6, RZ ;  /* 0x0000000617067c24 */ /* 0x000fe4000f8e02ff */
[----:B------:R-:W-:Y:S01]  /*24b0*/  IMAD.WIDE.U32 R22, R59, UR6, R8 ;  /* 0x000000063b167c25 */ /* 0x000fe2000f8e0008 */
[----:B------:R-:W-:-:S03]  /*24c0*/  PRMT R58, R7, 0x7610, R58 ;  /* 0x00007610073a7816 */ /* 0x000fc6000000003a */
[----:B------:R-:W-:Y:S02]  /*24d0*/  IMAD R61, R59, UR7, R6 ;  /* 0x000000073b3d7c24 */ /* 0x000fe4000f8e0206 */
[----:B------:R0:W-:Y:S01]  /*24e0*/  @P0 STG.E.U16 desc[UR12][R20.64+0x22], R58 ;  /* 0x0000223a14000986 */ /* 0x0001e2000c10150c */
[----:B------:R-:W-:Y:S01]  /*24f0*/  LEA R6, P0, R22, UR8, 0x1 ;  /* 0x0000000816067c11 */ /* 0x000fe2000f8008ff */
[----:B------:R-:W-:-:S05]  /*2500*/  IMAD.IADD R7, R23, 0x1, R61 ;  /* 0x0000000117077824 */ /* 0x000fca00078e023d */
[----:B------:R-:W-:Y:S02]  /*2510*/  LEA.HI.X R7, R22, UR9, R7, 0x1, P0 ;  /* 0x0000000916077c11 */ /* 0x000fe400080f0c07 */
[----:B------:R-:W-:-:S04]  /*2520*/  IADD3 R10, P0, R8, R10, RZ ;  /* 0x0000000a080a7210 */ /* 0x000fc80007f1e0ff */
[----:B------:R-:W-:Y:S02]  /*2530*/  IADD3.X R9, R9, R61, R11, P0, !PT ;  /* 0x0000003d09097210 */ /* 0x000fe400007fe40b */
[----:B------:R-:W-:-:S04]  /*2540*/  LEA R8, P0, R10, UR8, 0x1 ;  /* 0x000000080a087c11 */ /* 0x000fc8000f8008ff */
[----:B------:R-:W-:Y:S02]  /*2550*/  LEA.HI.X R9, R10, UR9, R9, 0x1, P0 ;  /* 0x000000090a097c11 */ /* 0x000fe400080f0c09 */
[----:B------:R-:W-:Y:S02]  /*2560*/  ISETP.GT.AND P0, PT, R16, RZ, P2 ;  /* 0x000000ff1000720c */ /* 0x000fe40001704270 */
[----:B------:R-:W-:-:S11]  /*2570*/  P2R R10, PR, RZ, 0x4 ;  /* 0x00000004ff0a7803 */ /* 0x000fd60000000000 */
[----:B0-----:R-:W-:Y:S05]  /*2580*/  @!P0 BRA `(.L_x_50) ;  /* 0x0000000000048947 */ /* 0x001fea0003800000 */
[----:B------:R0:W5:Y:S02]  /*2590*/  LDG.E.LTC128B.U16 R56, desc[UR12][R4.64+0x30] ;  /* 0x0000300c04387981 */ /* 0x000164000c1e1520 */
.L_x_50:
[----:B------:R-:W-:Y:S05]  /*25a0*/  BSYNC B0 ;  /* 0x0000000000007941 */ /* 0x000fea0003800000 */
.L_x_49:
[----:B-----5:R-:W-:Y:S01]  /*25b0*/  HADD2.F32 R11, -RZ, R56.H0_H0 ;  /* 0x20000038ff0b7230 */ /* 0x020fe20000004100 */
[----:B------:R-:W-:Y:S01]  /*25c0*/  ISETP.GT.AND P1, PT, R15, 0x19, PT ;  /* 0x000000190f00780c */ /* 0x000fe20003f24270 */
[----:B------:R-:W-:Y:S03]  /*25d0*/  BSSY B0, `(.L_x_51) ;  /* 0x0000009000007945 */ /* 0x000fe60003800000 */
[----:B------:R-:W-:Y:S01]  /*25e0*/  FMUL R11, R11, R14 ;  /* 0x0000000e0b0b7220 */ /* 0x000fe20000400000 */
[----:B------:R-:W-:-:S03]  /*25f0*/  P2R R10, PR, RZ, 0x2 ;  /* 0x00000002ff0a7803 */ /* 0x000fc60000000000 */
[----:B------:R-:W-:-:S05]  /*2600*/  FFMA R11, R68, R0, R11 ;  /* 0x00000000440b7223 */ /* 0x000fca000000000b */
[----:B------:R-:W-:-:S05]  /*2610*/  F2FP.F16.F32.PACK_AB R11, RZ, R11 ;  /* 0x0000000bff0b723e */ /* 0x000fca00000000ff */
[----:B------:R0:W-:Y:S01]  /*2620*/  @P0 STG.E.U16 desc[UR12][R2.64+0x30], R11 ;  /* 0x0000300b02000986 */ /* 0x0001e2000c10150c */
[----:B------:R-:W-:-:S13]  /*2630*/  ISETP.GT.AND P0, PT, R16, RZ, P1 ;  /* 0x000000ff1000720c */ /* 0x000fda0000f04270 */
[----:B0-----:R-:W-:Y:S05]  /*2640*/  @!P0 BRA `(.L_x_52) ;  /* 0x0000000000048947 */ /* 0x001fea0003800000 */
[----:B------:R0:W5:Y:S02]  /*2650*/  LDG.E.LTC128B.U16 R56, desc[UR12][R4.64+0x32] ;  /* 0x0000320c04387981 */ /* 0x000164000c1e1520 */
.L_x_52:
[----:B------:R-:W-:Y:S05]  /*2660*/  BSYNC B0 ;  /* 0x0000000000007941 */ /* 0x000fea0003800000 */
.L_x_51:
[----:B-----5:R-:W-:Y:S01]  /*2670*/  HADD2.F32 R11, -RZ, R56.H0_H0 ;  /* 0x20000038ff0b7230 */ /* 0x020fe20000004100 */
[----:B------:R-:W-:Y:S04]  /*2680*/  BSSY B0, `(.L_x_53) ;  /* 0x0000008000007945 */ /* 0x000fe80003800000 */
[----:B------:R-:W-:-:S04]  /*2690*/  FMUL R10, R11, R14 ;  /* 0x0000000e0b0a7220 */ /* 0x000fc80000400000 */
[----:B------:R-:W-:-:S05]  /*26a0*/  FFMA R10, R69, R0, R10 ;  /* 0x00000000450a7223 */ /* 0x000fca000000000a */
[----:B------:R-:W-:-:S05]  /*26b0*/  F2FP.F16.F32.PACK_AB R10, RZ, R10 ;  /* 0x0000000aff0a723e */ /* 0x000fca00000000ff */
[----:B------:R0:W-:Y:S01]  /*26c0*/  @P0 STG.E.U16 desc[UR12][R2.64+0x32], R10 ;  /* 0x0000320a02000986 */ /* 0x0001e2000c10150c */
[----:B------:R-:W-:-:S13]  /*26d0*/  ISETP.GT.AND P0, PT, R16, 0x8, P2 ;  /* 0x000000081000780c */ /* 0x000fda0001704270 */
[----:B0-----:R-:W-:Y:S05]  /*26e0*/  @!P0 BRA `(.L_x_54) ;  /* 0x0000000000048947 */ /* 0x001fea0003800000 */
[----:B------:R0:W5:Y:S02]  /*26f0*/  LDG.E.LTC128B.U16 R56, desc[UR12][R12.64+0x30] ;  /* 0x0000300c0c387981 */ /* 0x000164000c1e1520 */
.L_x_54:
[----:B------:R-:W-:Y:S05]  /*2700*/  BSYNC B0 ;  /* 0x0000000000007941 */ /* 0x000fea0003800000 */
.L_x_53:
        /* <DEDUP_REMOVED lines=9> */
.L_x_56:
[----:B------:R-:W-:Y:S05]  /*27a0*/  BSYNC B0 ;  /* 0x0000000000007941 */ /* 0x000fea0003800000 */
.L_x_55:
        /* <DEDUP_REMOVED lines=11> */
.L_x_58:
[----:B------:R-:W-:Y:S05]  /*2860*/  BSYNC B0 ;  /* 0x0000000000007941 */ /* 0x000fea0003800000 */
.L_x_57:
        /* <DEDUP_REMOVED lines=11> */
.L_x_60:
[----:B------:R-:W-:Y:S05]  /*2920*/  BSYNC B0 ;  /* 0x0000000000007941 */ /* 0x000fea0003800000 */
.L_x_59:
        /* <DEDUP_REMOVED lines=9> */
.L_x_62:
[----:B------:R-:W-:Y:S05]  /*29c0*/  BSYNC B0 ;  /* 0x0000000000007941 */ /* 0x000fea0003800000 */
.L_x_61:
        /* <DEDUP_REMOVED lines=9> */
.L_x_64:
[----:B------:R-:W-:Y:S05]  /*2a60*/  BSYNC B0 ;  /* 0x0000000000007941 */ /* 0x000fea0003800000 */
.L_x_63:
        /* <DEDUP_REMOVED lines=11> */
.L_x_66:
[----:B------:R-:W-:Y:S05]  /*2b20*/  BSYNC B0 ;  /* 0x0000000000007941 */ /* 0x000fea0003800000 */
.L_x_65:
[----:B-----5:R-:W-:Y:S01]  /*2b30*/  HADD2.F32 R11, -RZ, R56.H0_H0 ;  /* 0x20000038ff0b7230 */ /* 0x020fe20000004100 */
[----:B------:R-:W-:Y:S01]  /*2b40*/  ISETP.GT.AND P4, PT, R15, 0x29, PT ;  /* 0x000000290f00780c */ /* 0x000fe20003f84270 */
[----:B------:R-:W-:Y:S03]  /*2b50*/  BSSY B0, `(.L_x_67) ;  /* 0x0000008000007945 */ /* 0x000fe60003800000 */
[----:B------:R-:W-:-:S04]  /*2b60*/  FMUL R11, R11, R14 ;  /* 0x0000000e0b0b7220 */ /* 0x000fc80000400000 */
[----:B------:R-:W-:-:S05]  /*2b70*/  FFMA R11, R76, R0, R11 ;  /* 0x000000004c0b7223 */ /* 0x000fca000000000b */
[----:B------:R-:W-:-:S05]  /*2b80*/  F2FP.F16.F32.PACK_AB R11, RZ, R11 ;  /* 0x0000000bff0b723e */ /* 0x000fca00000000ff */
[----:B------:R0:W-:Y:S01]  /*2b90*/  @P0 STG.E.U16 desc[UR12][R2.64+0x50], R11 ;  /* 0x0000500b02000986 */ /* 0x0001e2000c10150c */
[----:B------:R-:W-:-:S13]  /*2ba0*/  ISETP.GT.AND P0, PT, R16, RZ, P4 ;  /* 0x000000ff1000720c */ /* 0x000fda0002704270 */
[----:B0-----:R-:W-:Y:S05]  /*2bb0*/  @!P0 BRA `(.L_x_68) ;  /* 0x0000000000048947 */ /* 0x001fea0003800000 */
[----:B------:R0:W5:Y:S02]  /*2bc0*/  LDG.E.LTC128B.U16 R56, desc[UR12][R4.64+0x52] ;  /* 0x0000520c04387981 */ /* 0x000164000c1e1520 */
.L_x_68:
[----:B------:R-:W-:Y:S05]  /*2bd0*/  BSYNC B0 ;  /* 0x0000000000007941 */ /* 0x000fea0003800000 */
.L_x_67:
        /* <DEDUP_REMOVED lines=9> */
.L_x_70:
[----:B------:R-:W-:Y:S05]  /*2c70*/  BSYNC B0 ;  /* 0x0000000000007941 */ /* 0x000fea0003800000 */
.L_x_69:
        /* <DEDUP_REMOVED lines=9> */
.L_x_72:
[----:B------:R-:W-:Y:S05]  /*2d10*/  BSYNC B0 ;  /* 0x0000000000007941 */ /* 0x000fea0003800000 */
.L_x_71:
        /* <DEDUP_REMOVED lines=10> */
.L_x_74:
[----:B------:R-:W-:Y:S05]  /*2dc0*/  BSYNC B0 ;  /* 0x0000000000007941 */ /* 0x000fea0003800000 */
.L_x_73:
        /* <DEDUP_REMOVED lines=10> */
.L_x_76:
[----:B------:R-:W-:Y:S05]  /*2e70*/  BSYNC B0 ;  /* 0x0000000000007941 */ /* 0x000fea0003800000 */
.L_x_75:
        /* <DEDUP_REMOVED lines=9> */
.L_x_78:
[----:B------:R-:W-:Y:S05]  /*2f10*/  BSYNC B0 ;  /* 0x0000000000007941 */ /* 0x000fea0003800000 */
.L_x_77:
        /* <DEDUP_REMOVED lines=9> */
.L_x_80:
[----:B------:R-:W-:Y:S05]  /*2fb0*/  BSYNC B0 ;  /* 0x0000000000007941 */ /* 0x000fea0003800000 */
.L_x_79:
        /* <DEDUP_REMOVED lines=10> */
.L_x_82:
[----:B------:R-:W-:Y:S05]  /*3060*/  BSYNC B0 ;  /* 0x0000000000007941 */ /* 0x000fea0003800000 */
.L_x_81:
[----:B-----5:R-:W-:Y:S01]  /*3070*/  HADD2.F32 R11, -RZ, R56.H0_H0 ;  /* 0x20000038ff0b7230 */ /* 0x020fe20000004100 */
[----:B------:R-:W-:Y:S04]  /*3080*/  BSSY B0, `(.L_x_83) ;  /* 0x000000d000007945 */ /* 0x000fe80003800000 */
[----:B------:R-:W-:-:S04]  /*3090*/  FMUL R11, R11, R14 ;  /* 0x0000000e0b0b7220 */ /* 0x000fc80000400000 */
[----:B------:R-:W-:-:S05]  /*30a0*/  FFMA R11, R84, R0, R11 ;  /* 0x00000000540b7223 */ /* 0x000fca000000000b */
[----:B------:R-:W-:-:S05]  /*30b0*/  F2FP.F16.F32.PACK_AB R11, RZ, R11 ;  /* 0x0000000bff0b723e */ /* 0x000fca00000000ff */
[----:B------:R1:W-:Y:S01]  /*30c0*/  @P0 STG.E.U16 desc[UR12][R2.64+0x70], R11 ;  /* 0x0000700b02000986 */ /* 0x0003e2000c10150c */
[----:B------:R-:W-:-:S05]  /*30d0*/  IADD3 R22, P0, R57, R20, RZ ;  /* 0x0000001439167210 */ /* 0x000fca0007f1e0ff */
[----:B------:R-:W-:Y:S01]  /*30e0*/  IMAD.X R23, R17, 0x1, R21, P0 ;  /* 0x0000000111177824 */ /* 0x000fe200000e0615 */
[----:B------:R-:W-:-:S05]  /*30f0*/  IADD3 R10, P0, R57, R2, RZ ;  /* 0x00000002390a7210 */ /* 0x000fca0007f1e0ff */
[----:B-1----:R-:W-:Y:S01]  /*3100*/  IMAD.X R11, R17, 0x1, R3, P0 ;  /* 0x00000001110b7824 */ /* 0x002fe200000e0603 */
[----:B------:R-:W-:-:S04]  /*3110*/  ISETP.GT.AND P0, PT, R15, 0x39, PT ;  /* 0x000000390f00780c */ /* 0x000fc80003f04270 */
[----:B------:R-:W-:-:S13]  /*3120*/  ISETP.GT.AND P5, PT, R16, RZ, P0 ;  /* 0x000000ff1000720c */ /* 0x000fda00007a4270 */
[----:B------:R-:W-:Y:S05]  /*3130*/  @!P5 BRA `(.L_x_84) ;  /* 0x000000000004d947 */ /* 0x000fea0003800000 */
[----:B------:R1:W5:Y:S02]  /*3140*/  LDG.E.LTC128B.U16 R56, desc[UR12][R4.64+0x72] ;  /* 0x0000720c04387981 */ /* 0x000364000c1e1520 */
.L_x_84:
[----:B------:R-:W-:Y:S05]  /*3150*/  BSYNC B0 ;  /* 0x0000000000007941 */ /* 0x000fea0003800000 */
.L_x_83:
[----:B01-345:R-:W-:Y:S01]  /*3160*/  HADD2.F32 R5, -RZ, R56.H0_H0 ;  /* 0x20000038ff057230 */ /* 0x03bfe20000004100 */
        /* <DEDUP_REMOVED lines=8> */
.L_x_86:
[----:B------:R-:W-:Y:S05]  /*31f0*/  BSYNC B0 ;  /* 0x0000000000007941 */ /* 0x000fea0003800000 */
.L_x_85:
[----:B-----5:R-:W-:Y:S01]  /*3200*/  HADD2.F32 R3, -RZ, R56.H0_H0 ;  /* 0x20000038ff037230 */ /* 0x020fe20000004100 */
[----:B------:R-:W-:Y:S04]  /*3210*/  BSSY B0, `(.L_x_87) ;  /* 0x0000008000007945 */ /* 0x000fe80003800000 */
[----:B------:R-:W-:-:S04]  /*3220*/  FMUL R3, R3, R14 ;  /* 0x0000000e03037220 */ /* 0x000fc80000400000 */
[----:B------:R-:W-:-:S05]  /*3230*/  FFMA R3, R86, R0, R3 ;  /* 0x0000000056037223 */ /* 0x000fca0000000003 */
[----:B------:R-:W-:-:S05]  /*3240*/  F2FP.F16.F32.PACK_AB R3, RZ, R3 ;  /* 0x00000003ff03723e */ /* 0x000fca00000000ff */
[----:B------:R1:W-:Y:S01]  /*3250*/  @P5 STG.E.U16 desc[UR12][R20.64+0x70], R3 ;  /* 0x0000700314005986 */ /* 0x0003e2000c10150c */
[----:B------:R-:W-:-:S13]  /*3260*/  ISETP.GT.AND P5, PT, R16, 0x8, P0 ;  /* 0x000000081000780c */ /* 0x000fda00007a4270 */
[----:B-1----:R-:W-:Y:S05]  /*3270*/  @!P5 BRA `(.L_x_88) ;  /* 0x000000000004d947 */ /* 0x002fea0003800000 */
[----:B------:R1:W5:Y:S02]  /*3280*/  LDG.E.LTC128B.U16 R56, desc[UR12][R12.64+0x72] ;  /* 0x0000720c0c387981 */ /* 0x000364000c1e1520 */
.L_x_88:
[----:B------:R-:W-:Y:S05]  /*3290*/  BSYNC B0 ;  /* 0x0000000000007941 */ /* 0x000fea0003800000 */
.L_x_87:
[----:B-----5:R-:W-:-:S05]  /*32a0*/  HADD2.F32 R3, -RZ, R56.H0_H0 ;  /* 0x20000038ff037230 */ /* 0x020fca0000004100 */
[----:B------:R-:W-:-:S04]  /*32b0*/  FMUL R2, R3, R14 ;  /* 0x0000000e03027220 */ /* 0x000fc80000400000 */
[----:B------:R-:W-:-:S05]  /*32c0*/  FFMA R2, R87, R0, R2 ;  /* 0x0000000057027223 */ /* 0x000fca0000000002 */
[----:B------:R-:W-:-:S05]  /*32d0*/  F2FP.F16.F32.PACK_AB R2, RZ, R2 ;  /* 0x00000002ff02723e */ /* 0x000fca00000000ff */
[----:B------:R3:W-:Y:S01]  /*32e0*/  @P5 STG.E.U16 desc[UR12][R20.64+0x72], R2 ;  /* 0x0000720214005986 */ /* 0x0007e2000c10150c */
[----:B------:R-:W-:-:S04]  /*32f0*/  ISETP.GT.AND P5, PT, R15, RZ, PT ;  /* 0x000000ff0f00720c */ /* 0x000fc80003fa4270 */
[----:B------:R-:W-:-:S13]  /*3300*/  ISETP.GT.AND P5, PT, R16, 0x40, P5 ;  /* 0x000000401000780c */ /* 0x000fda0002fa4270 */
[----:B------:R-:W4:Y:S01]  /*3310*/  @P5 LDG.E.LTC128B.U16 R56, desc[UR12][R6.64] ;  /* 0x0000000c06385981 */ /* 0x000f22000c1e1520 */
[----:B------:R-:W-:Y:S01]  /*3320*/  BSSY B0, `(.L_x_89) ;  /* 0x000000a000007945 */ /* 0x000fe20003800000 */
[----:B----4-:R-:W-:-:S05]  /*3330*/  HADD2.F32 R3, -RZ, R56.H0_H0 ;  /* 0x20000038ff037230 */ /* 0x010fca0000004100 */
[----:B------:R-:W-:-:S04]  /*3340*/  FMUL R3, R3, R14 ;  /* 0x0000000e03037220 */ /* 0x000fc80000400000 */
[----:B------:R-:W-:-:S05]  /*3350*/  FFMA R3, R24, R0, R3 ;  /* 0x0000000018037223 */ /* 0x000fca0000000003 */
[----:B------:R-:W-:-:S05]  /*3360*/  F2FP.F16.F32.PACK_AB R3, RZ, R3 ;  /* 0x00000003ff03723e */ /* 0x000fca00000000ff */
[----:B------:R3:W-:Y:S01]  /*3370*/  @P5 STG.E.U16 desc[UR12][R10.64], R3 ;  /* 0x000000030a005986 */ /* 0x0007e2000c10150c */
[----:B------:R-:W-:-:S04]  /*3380*/  ISETP.GT.AND P5, PT, R15, 0x1, PT ;  /* 0x000000010f00780c */ /* 0x000fc80003fa4270 */
[----:B------:R-:W-:-:S13]  /*3390*/  ISETP.GT.AND P5, PT, R16, 0x40, P5 ;  /* 0x000000401000780c */ /* 0x000fda0002fa4270 */
[----:B---3--:R-:W-:Y:S05]  /*33a0*/  @!P5 BRA `(.L_x_90) ;  /* 0x000000000004d947 */ /* 0x008fea0003800000 */
[----:B------:R3:W5:Y:S02]  /*33b0*/  LDG.E.LTC128B.U16 R56, desc[UR12][R6.64+0x2] ;  /* 0x0000020c06387981 */ /* 0x000764000c1e1520 */
.L_x_90:
[----:B------:R-:W-:Y:S05]  /*33c0*/  BSYNC B0 ;  /* 0x0000000000007941 */ /* 0x000fea0003800000 */
.L_x_89:
[----:B-----5:R-:W-:Y:S01]  /*33d0*/  HADD2.F32 R3, -RZ, R56.H0_H0 ;  /* 0x20000038ff037230 */ /* 0x020fe20000004100 */
[----:B------:R-:W-:Y:S04]  /*33e0*/  BSSY B0, `(.L_x_91) ;  /* 0x000000c000007945 */ /* 0x000fe80003800000 */
[----:B------:R-:W-:Y:S01]  /*33f0*/  FMUL R2, R3, R14 ;  /* 0x0000000e03027220 */ /* 0x000fe20000400000 */
[----:B------:R-:W-:-:S03]  /*3400*/  @P5 IMAD.MOV.U32 R3, RZ, RZ, R11 ;  /* 0x000000ffff035224 */ /* 0x000fc600078e000b */
[----:B------:R-:W-:-:S05]  /*3410*/  FFMA R2, R25, R0, R2 ;  /* 0x0000000019027223 */ /* 0x000fca0000000002 */
[----:B------:R-:W-:-:S04]  /*3420*/  F2FP.F16.F32.PACK_AB R2, RZ, R2 ;  /* 0x00000002ff02723e */ /* 0x000fc800000000ff */
[----:B------:R-:W-:Y:S01]  /*3430*/  PRMT R4, R2, 0x7610, R4 ;  /* 0x0000761002047816 */ /* 0x000fe20000000004 */
[----:B------:R-:W-:-:S05]  /*3440*/  @P5 IMAD.MOV.U32 R2, RZ, RZ, R10 ;  /* 0x000000ffff025224 */ /* 0x000fca00078e000a */
[----:B------:R4:W-:Y:S01]  /*3450*/  @P5 STG.E.U16 desc[UR12][R2.64+0x2], R4 ;  /* 0x0000020402005986 */ /* 0x0009e2000c10150c */
[----:B------:R-:W-:-:S04]  /*3460*/  ISETP.GT.AND P5, PT, R15, RZ, PT ;  /* 0x000000ff0f00720c */ /* 0x000fc80003fa4270 */
[----:B------:R-:W-:-:S13]  /*3470*/  ISETP.GT.AND P5, PT, R16, 0x48, P5 ;  /* 0x000000481000780c */ /* 0x000fda0002fa4270 */
[----:B----4-:R-:W-:Y:S05]  /*3480*/  @!P5 BRA `(.L_x_92) ;  /* 0x000000000004d947 */ /* 0x010fea0003800000 */
[----:B------:R4:W5:Y:S02]  /*3490*/  LDG.E.LTC128B.U16 R56, desc[UR12][R8.64] ;  /* 0x0000000c08387981 */ /* 0x000964000c1e1520 */
.L_x_92:
[----:B------:R-:W-:Y:S05]  /*34a0*/  BSYNC B0 ;  /* 0x0000000000007941 */ /* 0x000fea0003800000 */
.L_x_91:
[----:B-----5:R-:W-:Y:S01]  /*34b0*/  HADD2.F32 R3, -RZ, R56.H0_H0 ;  /* 0x20000038ff037230 */ /* 0x020fe20000004100 */
[----:B------:R-:W-:Y:S04]  /*34c0*/  BSSY B0, `(.L_x_93) ;  /* 0x0000009000007945 */ /* 0x000fe80003800000 */
[----:B------:R-:W-:-:S04]  /*34d0*/  FMUL R3, R3, R14 ;  /* 0x0000000e03037220 */ /* 0x000fc80000400000 */
[----:B------:R-:W-:-:S05]  /*34e0*/  FFMA R3, R26, R0, R3 ;  /* 0x000000001a037223 */ /* 0x000fca0000000003 */
[----:B------:R-:W-:-:S05]  /*34f0*/  F2FP.F16.F32.PACK_AB R3, RZ, R3 ;  /* 0x00000003ff03723e */ /* 0x000fca00000000ff */
[----:B------:R0:W-:Y:S01]  /*3500*/  @P5 STG.E.U16 desc[UR12][R22.64], R3 ;  /* 0x0000000316005986 */ /* 0x0001e2000c10150c */
[----:B------:R-:W-:-:S04]  /*3510*/  ISETP.GT.AND P5, PT, R15, 0x1, PT ;  /* 0x000000010f00780c */ /* 0x000fc80003fa4270 */
[----:B------:R-:W-:-:S13]  /*3520*/  ISETP.GT.AND P5, PT, R16, 0x48, P5 ;  /* 0x000000481000780c */ /* 0x000fda0002fa4270 */
[----:B0-----:R-:W-:Y:S05]  /*3530*/  @!P5 BRA `(.L_x_94) ;  /* 0x000000000004d947 */ /* 0x001fea0003800000 */
[----:B------:R0:W5:Y:S02]  /*3540*/  LDG.E.LTC128B.U16 R56, desc[UR12][R8.64+0x2] ;  /* 0x0000020c08387981 */ /* 0x000164000c1e1520 */
.L_x_94:
[----:B------:R-:W-:Y:S05]  /*3550*/  BSYNC B0 ;  /* 0x0000000000007941 */ /* 0x000fea0003800000 */
.L_x_93:
        /* <DEDUP_REMOVED lines=10> */
.L_x_96:
[----:B------:R-:W-:Y:S05]  /*3600*/  BSYNC B0 ;  /* 0x0000000000007941 */ /* 0x000fea0003800000 */
.L_x_95:
[----:B-----5:R-:W-:Y:S01]  /*3610*/  HADD2.F32 R3, -RZ, R56.H0_H0 ;  /* 0x20000038ff037230 */ /* 0x020fe20000004100 */
[----:B------:R-:W-:Y:S01]  /*3620*/  BSSY B0, `(.L_x_97) ;  /* 0x000000c000007945 */ /* 0x000fe20003800000 */
[----:B------:R-:W-:-:S03]  /*3630*/  @P5 IMAD.MOV.U32 R2, RZ, RZ, R10 ;  /* 0x000000ffff025224 */ /* 0x000fc600078e000a */
[----:B------:R-:W-:-:S04]  /*3640*/  FMUL R3, R3, R14 ;  /* 0x0000000e03037220 */ /* 0x000fc80000400000 */
[----:B------:R-:W-:-:S05]  /*3650*/  FFMA R3, R28, R0, R3 ;  /* 0x000000001c037223 */ /* 0x000fca0000000003 */
[----:B------:R-:W-:-:S04]  /*3660*/  F2FP.F16.F32.PACK_AB R3, RZ, R3 ;  /* 0x00000003ff03723e */ /* 0x000fc800000000ff */
[----:B------:R-:W-:Y:S01]  /*3670*/  PRMT R4, R3, 0x7610, R4 ;  /* 0x0000761003047816 */ /* 0x000fe20000000004 */
[----:B------:R-:W-:-:S05]  /*3680*/  @P5 IMAD.MOV.U32 R3, RZ, RZ, R11 ;  /* 0x000000ffff035224 */ /* 0x000fca00078e000b */
[----:B------:R0:W-:Y:S01]  /*3690*/  @P5 STG.E.U16 desc[UR12][R2.64+0x10], R4 ;  /* 0x0000100402005986 */ /* 0x0001e2000c10150c */
[----:B------:R-:W-:-:S04]  /*36a0*/  ISETP.GT.AND P5, PT, R15, 0x9, PT ;  /* 0x000000090f00780c */ /* 0x000fc80003fa4270 */
[----:B------:R-:W-:-:S13]  /*36b0*/  ISETP.GT.AND P5, PT, R16, 0x40, P5 ;  /* 0x000000401000780c */ /* 0x000fda0002fa4270 */
[----:B0-----:R-:W-:Y:S05]  /*36c0*/  @!P5 BRA `(.L_x_98) ;  /* 0x000000000004d947 */ /* 0x001fea0003800000 */
[----:B------:R0:W5:Y:S02]  /*36d0*/  LDG.E.LTC128B.U16 R56, desc[UR12][R6.64+0x12] ;  /* 0x0000120c06387981 */ /* 0x000164000c1e1520 */
.L_x_98:
[----:B------:R-:W-:Y:S05]  /*36e0*/  BSYNC B0 ;  /* 0x0000000000007941 */ /* 0x000fea0003800000 */
.L_x_97:
        /* <DEDUP_REMOVED lines=13> */
.L_x_100:
[----:B------:R-:W-:Y:S05]  /*37c0*/  BSYNC B0 ;  /* 0x0000000000007941 */ /* 0x000fea0003800000 */
.L_x_99:
        /* <DEDUP_REMOVED lines=10> */
.L_x_102:
[----:B------:R-:W-:Y:S05]  /*3870*/  BSYNC B0 ;  /* 0x0000000000007941 */ /* 0x000fea0003800000 */
.L_x_101:
        /* <DEDUP_REMOVED lines=13> */
.L_x_104:
[----:B------:R-:W-:Y:S05]  /*3950*/  BSYNC B0 ;  /* 0x0000000000007941 */ /* 0x000fea0003800000 */
.L_x_103:
        /* <DEDUP_REMOVED lines=13> */
.L_x_106:
[----:B------:R-:W-:Y:S05]  /*3a30*/  BSYNC B0 ;  /* 0x0000000000007941 */ /* 0x000fea0003800000 */
.L_x_105:
        /* <DEDUP_REMOVED lines=13> */
.L_x_108:
[----:B------:R-:W-:Y:S05]  /*3b10*/  BSYNC B0 ;  /* 0x0000000000007941 */ /* 0x000fea0003800000 */
.L_x_107:
        /* <DEDUP_REMOVED lines=13> */
.L_x_110:
[----:B------:R-:W-:Y:S05]  /*3bf0*/  BSYNC B0 ;  /* 0x0000000000007941 */ /* 0x000fea0003800000 */
.L_x_109:
        /* <DEDUP_REMOVED lines=13> */
.L_x_112:
[----:B------:R-:W-:Y:S05]  /*3cd0*/  BSYNC B0 ;  /* 0x0000000000007941 */ /* 0x000fea0003800000 */
.L_x_111:
        /* <DEDUP_REMOVED lines=13> */
.L_x_114:
[----:B------:R-:W-:Y:S05]  /*3db0*/  BSYNC B0 ;  /* 0x0000000000007941 */ /* 0x000fea0003800000 */
.L_x_113:
        /* <DEDUP_REMOVED lines=13> */
.L_x_116:
[----:B------:R-:W-:Y:S05]  /*3e90*/  BSYNC B0 ;  /* 0x0000000000007941 */ /* 0x000fea0003800000 */
.L_x_115:
        /* <DEDUP_REMOVED lines=13> */
.L_x_118:
[----:B------:R-:W-:Y:S05]  /*3f70*/  BSYNC B0 ;  /* 0x0000000000007941 */ /* 0x000fea0003800000 */
.L_x_117:
        /* <DEDUP_REMOVED lines=13> */
.L_x_120:
[----:B------:R-:W-:Y:S05]  /*4050*/  BSYNC B0 ;  /* 0x0000000000007941 */ /* 0x000fea0003800000 */
.L_x_119:
        /* <DEDUP_REMOVED lines=13> */
.L_x_122:
[----:B------:R-:W-:Y:S05]  /*4130*/  BSYNC B0 ;  /* 0x0000000000007941 */ /* 0x000fea0003800000 */
.L_x_121:
        /* <DEDUP_REMOVED lines=13> */
.L_x_124:
[----:B------:R-:W-:Y:S05]  /*4210*/  BSYNC B0 ;  /* 0x0000000000007941 */ /* 0x000fea0003800000 */
.L_x_123:
        /* <DEDUP_REMOVED lines=13> */
.L_x_126:
[----:B------:R-:W-:Y:S05]  /*42f0*/  BSYNC B0 ;  /* 0x0000000000007941 */ /* 0x000fea0003800000 */
.L_x_125:
        /* <DEDUP_REMOVED lines=9> */
[----:B------:R-:W-:-:S13]  /*4390*/  ISETP.GT.AND P5, PT, R16, 0x40, P6 ;  /* 0x000000401000780c */ /* 0x000fda00037a4270 */
[----:B0-----:R-:W-:Y:S05]  /*43a0*/  @!P5 BRA `(.L_x_128) ;  /* 0x000000000004d947 */ /* 0x001fea0003800000 */
[----:B------:R0:W5:Y:S02]  /*43b0*/  LDG.E.LTC128B.U16 R56, desc[UR12][R6.64+0x50] ;  /* 0x0000500c06387981 */ /* 0x000164000c1e1520 */
.L_x_128:
[----:B------:R-:W-:Y:S05]  /*43c0*/  BSYNC B0 ;  /* 0x0000000000007941 */ /* 0x000fea0003800000 */
.L_x_127:
        /* <DEDUP_REMOVED lines=12> */
.L_x_130:
[----:B------:R-:W-:Y:S05]  /*4490*/  BSYNC B0 ;  /* 0x0000000000007941 */ /* 0x000fea0003800000 */
.L_x_129:
[----:B-----5:R-:W-:Y:S01]  /*44a0*/  HADD2.F32 R3, -RZ, R56.H0_H0 ;  /* 0x20000038ff037230 */ /* 0x020fe20000004100 */
[----:B------:R-:W-:Y:S01]  /*44b0*/  ISETP.GT.AND P6, PT, R16, 0x48, P6 ;  /* 0x000000481000780c */ /* 0x000fe200037c4270 */
[----:B------:R-:W-:Y:S03]  /*44c0*/  BSSY B0, `(.L_x_131) ;  /* 0x000000a000007945 */ /* 0x000fe60003800000 */
[----:B------:R-:W-:Y:S01]  /*44d0*/  FMUL R2, R3, R14 ;  /* 0x0000000e03027220 */ /* 0x000fe20000400000 */
[----:B------:R-:W-:-:S03]  /*44e0*/  @P5 IMAD.MOV.U32 R3, RZ, RZ, R11 ;  /* 0x000000ffff035224 */ /* 0x000fc600078e000b */
[----:B------:R-:W-:-:S05]  /*44f0*/  FFMA R2, R45, R0, R2 ;  /* 0x000000002d027223 */ /* 0x000fca0000000002 */
[----:B------:R-:W-:-:S04]  /*4500*/  F2FP.F16.F32.PACK_AB R2, RZ, R2 ;  /* 0x00000002ff02723e */ /* 0x000fc800000000ff */
[----:B------:R-:W-:Y:S01]  /*4510*/  PRMT R4, R2, 0x7610, R4 ;  /* 0x0000761002047816 */ /* 0x000fe20000000004 */
[----:B------:R-:W-:-:S05]  /*4520*/  @P5 IMAD.MOV.U32 R2, RZ, RZ, R10 ;  /* 0x000000ffff025224 */ /* 0x000fca00078e000a */
[----:B------:R0:W-:Y:S01]  /*4530*/  @P5 STG.E.U16 desc[UR12][R2.64+0x52], R4 ;  /* 0x0000520402005986 */ /* 0x0001e2000c10150c */
[----:B------:R-:W-:Y:S05]  /*4540*/  @!P6 BRA `(.L_x_132) ;  /* 0x000000000004e947 */ /* 0x000fea0003800000 */
[----:B------:R0:W5:Y:S02]  /*4550*/  LDG.E.LTC128B.U16 R56, desc[UR12][R8.64+0x50] ;  /* 0x0000500c08387981 */ /* 0x000164000c1e1520 */
.L_x_132:
[----:B------:R-:W-:Y:S05]  /*4560*/  BSYNC B0 ;  /* 0x0000000000007941 */ /* 0x000fea0003800000 */
.L_x_131:
[----:B0----5:R-:W-:Y:S01]  /*4570*/  HADD2.F32 R3, -RZ, R56.H0_H0 ;  /* 0x20000038ff037230 */ /* 0x021fe20000004100 */
[----:B------:R-:W-:Y:S01]  /*4580*/  ISETP.GT.AND P4, PT, R16, 0x48, P4 ;  /* 0x000000481000780c */ /* 0x000fe20002784270 */
[----:B------:R-:W-:Y:S01]  /*4590*/  @P6 IMAD.MOV.U32 R2, RZ, RZ, R18 ;  /* 0x000000ffff026224 */ /* 0x000fe200078e0012 */
[----:B------:R-:W-:Y:S02]  /*45a0*/  BSSY B0, `(.L_x_133) ;  /* 0x0000009000007945 */ /* 0x000fe40003800000 */
[----:B------:R-:W-:-:S04]  /*45b0*/  FMUL R3, R3, R14 ;  /* 0x0000000e03037220 */ /* 0x000fc80000400000 */
[----:B------:R-:W-:-:S05]  /*45c0*/  FFMA R3, R46, R0, R3 ;  /* 0x000000002e037223 */ /* 0x000fca0000000003 */
[----:B------:R-:W-:-:S04]  /*45d0*/  F2FP.F16.F32.PACK_AB R3, RZ, R3 ;  /* 0x00000003ff03723e */ /* 0x000fc800000000ff */
[----:B------:R-:W-:Y:S01]  /*45e0*/  PRMT R4, R3, 0x7610, R4 ;  /* 0x0000761003047816 */ /* 0x000fe20000000004 */
[----:B------:R-:W-:-:S05]  /*45f0*/  @P6 IMAD.MOV.U32 R3, RZ, RZ, R19 ;  /* 0x000000ffff036224 */ /* 0x000fca00078e0013 */
[----:B------:R0:W-:Y:S01]  /*4600*/  @P6 STG.E.U16 desc[UR12][R2.64+0x50], R4 ;  /* 0x0000500402006986 */ /* 0x0001e2000c10150c */
[----:B------:R-:W-:Y:S05]  /*4610*/  @!P4 BRA `(.L_x_134) ;  /* 0x000000000004c947 */ /* 0x000fea0003800000 */
[----:B------:R0:W5:Y:S02]  /*4620*/  LDG.E.LTC128B.U16 R56, desc[UR12][R8.64+0x52] ;  /* 0x0000520c08387981 */ /* 0x000164000c1e1520 */
.L_x_134:
[----:B------:R-:W-:Y:S05]  /*4630*/  BSYNC B0 ;  /* 0x0000000000007941 */ /* 0x000fea0003800000 */
.L_x_133:
[----:B0----5:R-:W-:Y:S01]  /*4640*/  HADD2.F32 R3, -RZ, R56.H0_H0 ;  /* 0x20000038ff037230 */ /* 0x021fe20000004100 */
        /* <DEDUP_REMOVED lines=11> */
.L_x_136:
[----:B------:R-:W-:Y:S05]  /*4700*/  BSYNC B0 ;  /* 0x0000000000007941 */ /* 0x000fea0003800000 */
.L_x_135:
        /* <DEDUP_REMOVED lines=12> */
.L_x_138:
[----:B------:R-:W-:Y:S05]  /*47d0*/  BSYNC B0 ;  /* 0x0000000000007941 */ /* 0x000fea0003800000 */
.L_x_137:
        /* <DEDUP_REMOVED lines=12> */
.L_x_140:
[----:B------:R-:W-:Y:S05]  /*48a0*/  BSYNC B0 ;  /* 0x0000000000007941 */ /* 0x000fea0003800000 */
.L_x_139:
        /* <DEDUP_REMOVED lines=12> */
.L_x_142:
[----:B------:R-:W-:Y:S05]  /*4970*/  BSYNC B0 ;  /* 0x0000000000007941 */ /* 0x000fea0003800000 */
.L_x_141:
        /* <DEDUP_REMOVED lines=12> */
.L_x_144:
[----:B------:R-:W-:Y:S05]  /*4a40*/  BSYNC B0 ;  /* 0x0000000000007941 */ /* 0x000fea0003800000 */
.L_x_143:
        /* <DEDUP_REMOVED lines=12> */
.L_x_146:
[----:B------:R-:W-:Y:S05]  /*4b10*/  BSYNC B0 ;  /* 0x0000000000007941 */ /* 0x000fea0003800000 */
.L_x_145:
        /* <DEDUP_REMOVED lines=9> */
.L_x_148:
[----:B------:R-:W-:Y:S05]  /*4bb0*/  BSYNC B0 ;  /* 0x0000000000007941 */ /* 0x000fea0003800000 */
.L_x_147:
[----:B-----5:R-:W-:Y:S01]  /*4bc0*/  HADD2.F32 R3, -RZ, R56.H0_H0 ;  /* 0x20000038ff037230 */ /* 0x020fe20000004100 */
[----:B------:R-:W-:Y:S01]  /*4bd0*/  ISETP.GT.AND P0, PT, R16, 0x48, P0 ;  /* 0x000000481000780c */ /* 0x000fe20000704270 */
[----:B0-----:R-:W-:Y:S01]  /*4be0*/  @P1 IMAD.MOV.U32 R2, RZ, RZ, R18 ;  /* 0x000000ffff021224 */ /* 0x001fe200078e0012 */
        /* <DEDUP_REMOVED lines=9> */
.L_x_150:
[----:B------:R-:W-:Y:S05]  /*4c80*/  BSYNC B0 ;  /* 0x0000000000007941 */ /* 0x000fea0003800000 */
.L_x_149:
[----:B0----5:R-:W-:-:S05]  /*4c90*/  HADD2.F32 R3, -RZ, R56.H0_H0 ;  /* 0x20000038ff037230 */ /* 0x021fca0000004100 */
[----:B------:R-:W-:-:S04]  /*4ca0*/  FMUL R14, R3, R14 ;  /* 0x0000000e030e7220 */ /* 0x000fc80000400000 */
[----:B------:R-:W-:Y:S01]  /*4cb0*/  FFMA R14, R55, R0, R14 ;  /* 0x00000000370e7223 */ /* 0x000fe2000000000e */
[----:B------:R-:W-:Y:S06]  /*4cc0*/  @!P0 EXIT ;  /* 0x000000000000894d */ /* 0x000fec0003800000 */
[----:B------:R-:W-:-:S05]  /*4cd0*/  F2FP.F16.F32.PACK_AB R14, RZ, R14 ;  /* 0x0000000eff0e723e */ /* 0x000fca00000000ff */
[----:B------:R-:W-:Y:S01]  /*4ce0*/  STG.E.U16 desc[UR12][R18.64+0x72], R14 ;  /* 0x0000720e12007986 */ /* 0x000fe2000c10150c */
[----:B------:R-:W-:Y:S05]  /*4cf0*/  EXIT ;  /* 0x000000000000794d */ /* 0x000fea0003800000 */
.L_x_28:
[----:B------:R-:W-:Y:S01]  /*4d00*/  ULDC.64 UR4, c[0x0][0x5c8] ;  /* 0x0001720000047ab9 */ /* 0x000fe20000000a00 */
[-C--:B------:R-:W-:Y:S01]  /*4d10*/  FMUL R56, R56, R0.reuse ;  /* 0x0000000038387220 */ /* 0x080fe20000400000 */
[----:B------:R-:W-:Y:S01]  /*4d20*/  LEA R2, P1, R10, UR4, 0x1 ;  /* 0x000000040a027c11 */ /* 0x000fe2000f8208ff */
[----:B------:R-:W-:Y:S01]  /*4d30*/  IMAD.SHL.U32 R7, R20, 0x2, RZ ;  /* 0x0000000214077824 */ /* 0x000fe200078e00ff */
[----:B------:R-:W-:Y:S01]  /*4d40*/  ISETP.GT.AND P6, PT, R15, 0x1, PT ;  /* 0x000000010f00780c */ /* 0x000fe20003fc4270 */
[----:B------:R-:W-:Y:S01]  /*4d50*/  FMUL R57, R57, R0 ;  /* 0x0000000039397220 */ /* 0x000fe20000400000 */
[----:B------:R-:W-:Y:S01]  /*4d60*/  F2FP.F16.F32.PACK_AB R56, RZ, R56 ;  /* 0x00000038ff38723e */ /* 0x000fe200000000ff */
[-C--:B------:R-:W-:Y:S01]  /*4d70*/  FMUL R58, R58, R0.reuse ;  /* 0x000000003a3a7220 */ /* 0x080fe20000400000 */
[----:B------:R-:W-:Y:S01]  /*4d80*/  LEA.HI.X R3, R10, UR5, R13, 0x1, P1 ;  /* 0x000000050a037c11 */ /* 0x000fe200088f0c0d */
[-C--:B------:R-:W-:Y:S01]  /*4d90*/  FMUL R59, R59, R0.reuse ;  /* 0x000000003b3b7220 */ /* 0x080fe20000400000 */
[----:B------:R-:W-:Y:S01]  /*4da0*/  ISETP.GT.AND P2, PT, R15, RZ, PT ;  /* 0x000000ff0f00720c */ /* 0x000fe20003f44270 */
[-C--:B------:R-:W-:Y:S01]  /*4db0*/  FMUL R60, R60, R0.reuse ;  /* 0x000000003c3c7220 */ /* 0x080fe20000400000 */
[C---:B------:R-:W-:Y:S01]  /*4dc0*/  ISETP.GT.AND P1, PT, R16.reuse, RZ, P6 ;  /* 0x000000ff1000720c */ /* 0x040fe20003724270 */
[----:B------:R-:W-:Y:S01]  /*4dd0*/  @P0 STG.E.U16 desc[UR12][R2.64], R56 ;  /* 0x0000003802000986 */ /* 0x000fe2000c10150c */
[----:B------:R-:W-:Y:S01]  /*4de0*/  ISETP.GT.AND P0, PT, R16, 0x8, P2 ;  /* 0x000000081000780c */ /* 0x000fe20001704270 */
[-C--:B------:R-:W-:Y:S01]  /*4df0*/  FMUL R61, R61, R0.reuse ;  /* 0x000000003d3d7220 */ /* 0x080fe20000400000 */
[----:B------:R-:W-:Y:S01]  /*4e00*/  SHF.L.U64.HI R19, R20, 0x1, R19 ;  /* 0x0000000114137819 */ /* 0x000fe20000010213 */
[----:B------:R-:W-:Y:S01]  /*4e10*/  FMUL R62, R62, R0 ;  /* 0x000000003e3e7220 */ /* 0x000fe20000400000 */
[----:B------:R-:W-:Y:S01]  /*4e20*/  IADD3 R4, P3, R7, R2, RZ ;  /* 0x0000000207047210 */ /* 0x000fe20007f7e0ff */
[-C--:B------:R-:W-:Y:S01]  /*4e30*/  FMUL R63, R63, R0.reuse ;  /* 0x000000003f3f7220 */ /* 0x080fe20000400000 */
[----:B------:R-:W-:Y:S01]  /*4e40*/  F2FP.F16.F32.PACK_AB R57, RZ, R57 ;  /* 0x00000039ff39723e */ /* 0x000fe200000000ff */
[----:B------:R-:W-:Y:S01]  /*4e50*/  FMUL R64, R64, R0 ;  /* 0x0000000040407220 */ /* 0x000fe20000400000 */
[----:B------:R-:W-:Y:S01]  /*4e60*/  F2FP.F16.F32.PACK_AB R58, RZ, R58 ;  /* 0x0000003aff3a723e */ /* 0x000fe200000000ff */
[----:B------:R-:W-:Y:S01]  /*4e70*/  IMAD.X R5, R19, 0x1, R3, P3 ;  /* 0x0000000113057824 */ /* 0x000fe200018e0603 */
[C---:B------:R-:W-:Y:S01]  /*4e80*/  ISETP.GT.AND P5, PT, R15.reuse, 0x8, PT ;  /* 0x000000080f00780c */ /* 0x040fe20003fa4270 */
[----:B------:R-:W-:Y:S01]  /*4e90*/  @P1 STG.E.U16 desc[UR12][R2.64+0x2], R57 ;  /* 0x0000023902001986 */ /* 0x000fe2000c10150c */
[----:B------:R-:W-:Y:S01]  /*4ea0*/  ISETP.GT.AND P4, PT, R15, 0x9, PT ;  /* 0x000000090f00780c */ /* 0x000fe20003f84270 */
[-C--:B------:R-:W-:Y:S01]  /*4eb0*/  FMUL R65, R65, R0.reuse ;  /* 0x0000000041417220 */ /* 0x080fe20000400000 */
[C---:B------:R-:W-:Y:S01]  /*4ec0*/  ISETP.GT.AND P2, PT, R16.reuse, 0x8, P6 ;  /* 0x000000081000780c */ /* 0x040fe20003744270 */
[----:B------:R-:W-:Y:S01]  /*4ed0*/  @P0 STG.E.U16 desc[UR12][R4.64], R58 ;  /* 0x0000003a04000986 */ /* 0x000fe2000c10150c */
[----:B------:R-:W-:Y:S01]  /*4ee0*/  ISETP.GT.AND P0, PT, R16, RZ, P5 ;  /* 0x000000ff1000720c */ /* 0x000fe20002f04270 */
[-C--:B------:R-:W-:Y:S01]  /*4ef0*/  FMUL R66, R66, R0.reuse ;  /* 0x0000000042427220 */ /* 0x080fe20000400000 */
[----:B------:R-:W-:Y:S01]  /*4f00*/  ISETP.GT.AND P1, PT, R16, RZ, P4 ;  /* 0x000000ff1000720c */ /* 0x000fe20002724270 */
[-C--:B------:R-:W-:Y:S01]  /*4f10*/  FMUL R67, R67, R0.reuse ;  /* 0x0000000043437220 */ /* 0x080fe20000400000 */
[----:B------:R-:W-:Y:S01]  /*4f20*/  F2FP.F16.F32.PACK_AB R59, RZ, R59 ;  /* 0x0000003bff3b723e */ /* 0x000fe200000000ff */
[----:B------:R-:W-:Y:S01]  /*4f30*/  FMUL R68, R68, R0 ;  /* 0x0000000044447220 */ /* 0x000fe20000400000 */
[----:B------:R-:W-:Y:S01]  /*4f40*/  F2FP.F16.F32.PACK_AB R60, RZ, R60 ;  /* 0x0000003cff3c723e */ /* 0x000fe200000000ff */
[-C--:B------:R-:W-:Y:S01]  /*4f50*/  FMUL R69, R69, R0.reuse ;  /* 0x0000000045457220 */ /* 0x080fe20000400000 */
[----:B------:R-:W-:Y:S01]  /*4f60*/  F2FP.F16.F32.PACK_AB R61, RZ, R61 ;  /* 0x0000003dff3d723e */ /* 0x000fe200000000ff */
[-C--:B------:R-:W-:Y:S01]  /*4f70*/  FMUL R70, R70, R0.reuse ;  /* 0x0000000046467220 */ /* 0x080fe20000400000 */
[C---:B------:R-:W-:Y:S01]  /*4f80*/  SHF.L.U64.HI R9, R17.reuse, 0x1, R18 ;  /* 0x0000000111097819 */ /* 0x040fe20000010212 */
[----:B------:R-:W-:Y:S01]  /*4f90*/  IMAD.SHL.U32 R17, R17, 0x2, RZ ;  /* 0x0000000211117824 */ /* 0x000fe200078e00ff */
[----:B------:R-:W-:Y:S01]  /*4fa0*/  @P2 STG.E.U16 desc[UR12][R4.64+0x2], R59 ;  /* 0x0000023b04002986 */ /* 0x000fe2000c10150c */
[----:B------:R-:W-:Y:S01]  /*4fb0*/  ISETP.GT.AND P2, PT, R16, 0x8, P5 ;  /* 0x000000081000780c */ /* 0x000fe20002f44270 */
[----:B------:R-:W-:Y:S01]  /*4fc0*/  FMUL R71, R71, R0 ;  /* 0x0000000047477220 */ /* 0x000fe20000400000 */
[----:B------:R-:W-:Y:S01]  /*4fd0*/  ISETP.GT.AND P3, PT, R15, 0x10, PT ;  /* 0x000000100f00780c */ /* 0x000fe20003f64270 */
[----:B------:R-:W-:Y:S01]  /*4fe0*/  @P0 STG.E.U16 desc[UR12][R2.64+0x10], R60 ;  /* 0x0000103c02000986 */ /* 0x000fe2000c10150c */
[----:B------:R-:W-:Y:S01]  /*4ff0*/  F2FP.F16.F32.PACK_AB R62, RZ, R62 ;  /* 0x0000003eff3e723e */ /* 0x000fe200000000ff */
[----:B------:R-:W-:Y:S01]  /*5000*/  FMUL R72, R72, R0 ;  /* 0x0000000048487220 */ /* 0x000fe20000400000 */
[----:B------:R-:W-:Y:S01]  /*5010*/  F2FP.F16.F32.PACK_AB R63, RZ, R63 ;  /* 0x0000003fff3f723e */ /* 0x000fe200000000ff */
[----:B------:R-:W-:Y:S01]  /*5020*/  @P1 STG.E.U16 desc[UR12][R2.64+0x12], R61 ;  /* 0x0000123d02001986 */ /* 0x000fe2000c10150c */
[----:B------:R-:W-:Y:S01]  /*5030*/  IADD3 R6, P0, P1, R17, R2, R7 ;  /* 0x0000000211067210 */ /* 0x000fe2000791e007 */
[----:B------:R-:W-:Y:S01]  /*5040*/  FMUL R73, R73, R0 ;  /* 0x0000000049497220 */ /* 0x000fe20000400000 */
[----:B------:R-:W-:Y:S01]  /*5050*/  F2FP.F16.F32.PACK_AB R64, RZ, R64 ;  /* 0x00000040ff40723e */ /* 0x000fe200000000ff */
[-C--:B------:R-:W-:Y:S01]  /*5060*/  FMUL R74, R74, R0.reuse ;  /* 0x000000004a4a7220 */ /* 0x080fe20000400000 */
[----:B------:R-:W-:Y:S01]  /*5070*/  IADD3.X R7, R9, R3, R19, P0, P1 ;  /* 0x0000000309077210 */ /* 0x000fe200007e2413 */
[----:B------:R-:W-:Y:S01]  /*5080*/  @P2 STG.E.U16 desc[UR12][R4.64+0x10], R62 ;  /* 0x0000103e04002986 */ /* 0x000fe2000c10150c */
[C---:B------:R-:W-:Y:S01]  /*5090*/  ISETP.GT.AND P1, PT, R16.reuse, 0x8, P4 ;  /* 0x000000081000780c */ /* 0x040fe20002724270 */
[-C--:B------:R-:W-:Y:S01]  /*50a0*/  FMUL R75, R75, R0.reuse ;  /* 0x000000004b4b7220 */ /* 0x080fe20000400000 */
[----:B------:R-:W-:Y:S01]  /*50b0*/  ISETP.GT.AND P0, PT, R16, RZ, P3 ;  /* 0x000000ff1000720c */ /* 0x000fe20001f04270 */
[-C--:B------:R-:W-:Y:S01]  /*50c0*/  FMUL R76, R76, R0.reuse ;  /* 0x000000004c4c7220 */ /* 0x080fe20000400000 */
[----:B------:R-:W-:Y:S01]  /*50d0*/  ISETP.GT.AND P2, PT, R15, 0x11, PT ;  /* 0x000000110f00780c */ /* 0x000fe20003f44270 */
[-C--:B------:R-:W-:Y:S01]  /*50e0*/  FMUL R77, R77, R0.reuse ;  /* 0x000000004d4d7220 */ /* 0x080fe20000400000 */
[----:B------:R-:W-:Y:S01]  /*50f0*/  F2FP.F16.F32.PACK_AB R65, RZ, R65 ;  /* 0x00000041ff41723e */ /* 0x000fe200000000ff */
[----:B------:R-:W-:Y:S01]  /*5100*/  FMUL R78, R78, R0 ;  /* 0x000000004e4e7220 */ /* 0x000fe20000400000 */
[----:B------:R-:W-:Y:S01]  /*5110*/  F2FP.F16.F32.PACK_AB R66, RZ, R66 ;  /* 0x00000042ff42723e */ /* 0x000fe200000000ff */
[-C--:B------:R-:W-:Y:S01]  /*5120*/  FMUL R79, R79, R0.reuse ;  /* 0x000000004f4f7220 */ /* 0x080fe20000400000 */
[----:B------:R-:W-:Y:S01]  /*5130*/  F2FP.F16.F32.PACK_AB R67, RZ, R67 ;  /* 0x00000043ff43723e */ /* 0x000fe200000000ff */
[----:B------:R-:W-:Y:S01]  /*5140*/  FMUL R80, R80, R0 ;  /* 0x0000000050507220 */ /* 0x000fe20000400000 */
[----:B------:R-:W-:Y:S01]  /*5150*/  F2FP.F16.F32.PACK_AB R68, RZ, R68 ;  /* 0x00000044ff44723e */ /* 0x000fe200000000ff */
[----:B------:R-:W-:Y:S01]  /*5160*/  @P1 STG.E.U16 desc[UR12][R4.64+0x12], R63 ;  /* 0x0000123f04001986 */ /* 0x000fe2000c10150c */
[----:B------:R-:W-:Y:S01]  /*5170*/  ISETP.GT.AND P1, PT, R15, 0x19, PT ;  /* 0x000000190f00780c */ /* 0x000fe20003f24270 */
[-C--:B------:R-:W-:Y:S01]  /*5180*/  FMUL R81, R81, R0.reuse ;  /* 0x0000000051517220 */ /* 0x080fe20000400000 */
[----:B------:R-:W-:Y:S01]  /*5190*/  F2FP.F16.F32.PACK_AB R69, RZ, R69 ;  /* 0x00000045ff45723e */ /* 0x000fe200000000ff */
[----:B------:R-:W-:Y:S01]  /*51a0*/  @P0 STG.E.U16 desc[UR12][R2.64+0x20], R64 ;  /* 0x0000204002000986 */ /* 0x000fe2000c10150c */
[----:B------:R-:W-:Y:S01]  /*51b0*/  ISETP.GT.AND P0, PT, R16, RZ, P2 ;  /* 0x000000ff1000720c */ /* 0x000fe20001704270 */
[----:B------:R-:W-:Y:S01]  /*51c0*/  FMUL R82, R82, R0 ;  /* 0x0000000052527220 */ /* 0x000fe20000400000 */
[----:B------:R-:W-:Y:S01]  /*51d0*/  F2FP.F16.F32.PACK_AB R70, RZ, R70 ;  /* 0x00000046ff46723e */ /* 0x000fe200000000ff */
        /* <DEDUP_REMOVED lines=10> */
[----:B------:R-:W-:Y:S01]  /*5280*/  @P0 STG.E.U16 desc[UR12][R2.64+0x22], R65 ;  /* 0x0000224102000986 */ /* 0x000fe2000c10150c */
[----:B------:R-:W-:Y:S01]  /*5290*/  ISETP.GT.AND P0, PT, R16, 0x8, P3 ;  /* 0x000000081000780c */ /* 0x000fe20001f04270 */
[-C--:B------:R-:W-:Y:S01]  /*52a0*/  FMUL R24, R24, R0.reuse ;  /* 0x0000000018187220 */ /* 0x080fe20000400000 */
[----:B------:R-:W-:Y:S01]  /*52b0*/  ISETP.GT.AND P5, PT, R15, 0x28, PT ;  /* 0x000000280f00780c */ /* 0x000fe20003fa4270 */
        /* <DEDUP_REMOVED lines=8> */
[-C--:B------:R-:W-:Y:S01]  /*5340*/  FMUL R29, R29, R0.reuse ;  /* 0x000000001d1d7220 */ /* 0x080fe20000400000 */
[C---:B------:R-:W-:Y:S01]  /*5350*/  ISETP.GT.AND P4, PT, R15.reuse, 0x30, PT ;  /* 0x000000300f00780c */ /* 0x040fe20003f84270 */
[----:B------:R-:W-:Y:S01]  /*5360*/  @P0 STG.E.U16 desc[UR12][R4.64+0x20], R66 ;  /* 0x0000204204000986 */ /* 0x000fe2000c10150c */
[----:B------:R-:W-:Y:S01]  /*5370*/  ISETP.GT.AND P0, PT, R16, 0x8, P2 ;  /* 0x000000081000780c */ /* 0x000fe20001704270 */
[-C--:B------:R-:W-:Y:S01]  /*5380*/  FMUL R30, R30, R0.reuse ;  /* 0x000000001e1e7220 */ /* 0x080fe20000400000 */
[----:B------:R-:W-:Y:S01]  /*5390*/  ISETP.GT.AND P2, PT, R15, 0x18, PT ;  /* 0x000000180f00780c */ /* 0x000fe20003f44270 */
[----:B------:R-:W-:Y:S01]  /*53a0*/  FMUL R31, R31, R0 ;  /* 0x000000001f1f7220 */ /* 0x000fe20000400000 */
[----:B------:R-:W-:Y:S01]  /*53b0*/  F2FP.F16.F32.PACK_AB R80, RZ, R80 ;  /* 0x00000050ff50723e */ /* 0x000fe200000000ff */
        /* <DEDUP_REMOVED lines=8> */
[----:B------:R-:W-:Y:S01]  /*5440*/  @P0 STG.E.U16 desc[UR12][R4.64+0x22], R67 ;  /* 0x0000224304000986 */ /* 0x000fe2000c10150c */
[----:B------:R-:W-:Y:S01]  /*5450*/  ISETP.GT.AND P0, PT, R16, RZ, P2 ;  /* 0x000000ff1000720c */ /* 0x000fe20001704270 */
[----:B------:R-:W-:Y:S01]  /*5460*/  FMUL R36, R36, R0 ;  /* 0x0000000024247220 */ /* 0x000fe20000400000 */
[----:B------:R-:W-:Y:S01]  /*5470*/  F2FP.F16.F32.PACK_AB R84, RZ, R84 ;  /* 0x00000054ff54723e */ /* 0x000fe200000000ff */
[-C--:B------:R-:W-:Y:S01]  /*5480*/  FMUL R37, R37, R0.reuse ;  /* 0x0000000025257220 */ /* 0x080fe20000400000 */
[----:B------:R-:W-:Y:S01]  /*5490*/  P2R R12, PR, RZ, 0x20 ;  /* 0x00000020ff0c7803 */ /* 0x000fe20000000000 */
        /* <DEDUP_REMOVED lines=9> */
[----:B------:R-:W-:Y:S01]  /*5530*/  ISETP.GT.AND P0, PT, R16, RZ, P1 ;  /* 0x000000ff1000720c */ /* 0x000fe20000f04270 */
        /* <DEDUP_REMOVED lines=13> */
[----:B------:R-:W-:Y:S01]  /*5610*/  ISETP.GT.AND P0, PT, R16, 0x8, P2 ;  /* 0x000000081000780c */ /* 0x000fe20001704270 */
        /* <DEDUP_REMOVED lines=17> */
[----:B------:R-:W-:-:S02]  /*5730*/  F2FP.F16.F32.PACK_AB R36, RZ, R36 ;  /* 0x00000024ff24723e */ /* 0x000fc400000000ff */
[----:B------:R-:W-:Y:S02]  /*5740*/  F2FP.F16.F32.PACK_AB R37, RZ, R37 ;  /* 0x00000025ff25723e */ /* 0x000fe400000000ff */
[----:B------:R-:W-:Y:S02]  /*5750*/  F2FP.F16.F32.PACK_AB R38, RZ, R38 ;  /* 0x00000026ff26723e */ /* 0x000fe400000000ff */
[----:B------:R-:W-:Y:S02]  /*5760*/  F2FP.F16.F32.PACK_AB R39, RZ, R39 ;  /* 0x00000027ff27723e */ /* 0x000fe400000000ff */
[----:B------:R-:W-:Y:S01]  /*5770*/  F2FP.F16.F32.PACK_AB R40, RZ, R40 ;  /* 0x00000028ff28723e */ /* 0x000fe200000000ff */
[----:B------:R-:W-:Y:S01]  /*5780*/  @P0 STG.E.U16 desc[UR12][R4.64+0x32], R71 ;  /* 0x0000324704000986 */ /* 0x000fe2000c10150c */
[----:B------:R-:W-:Y:S02]  /*5790*/  ISETP.GT.AND P0, PT, R16, RZ, P2 ;  /* 0x000000ff1000720c */ /* 0x000fe40001704270 */
[----:B------:R-:W-:-:S02]  /*57a0*/  F2FP.F16.F32.PACK_AB R41, RZ, R41 ;  /* 0x00000029ff29723e */ /* 0x000fc400000000ff */
[----:B------:R-:W-:Y:S02]  /*57b0*/  F2FP.F16.F32.PACK_AB R42, RZ, R42 ;  /* 0x0000002aff2a723e */ /* 0x000fe400000000ff */
[----:B------:R-:W-:Y:S02]  /*57c0*/  F2FP.F16.F32.PACK_AB R43, RZ, R43 ;  /* 0x0000002bff2b723e */ /* 0x000fe400000000ff */
[----:B------:R-:W-:Y:S02]  /*57d0*/  F2FP.F16.F32.PACK_AB R44, RZ, R44 ;  /* 0x0000002cff2c723e */ /* 0x000fe400000000ff */
[----:B------:R-:W-:Y:S02]  /*57e0*/  F2FP.F16.F32.PACK_AB R45, RZ, R45 ;  /* 0x0000002dff2d723e */ /* 0x000fe400000000ff */
[----:B------:R-:W-:Y:S01]  /*57f0*/  F2FP.F16.F32.PACK_AB R46, RZ, R46 ;  /* 0x0000002eff2e723e */ /* 0x000fe200000000ff */
[----:B------:R-:W-:Y:S01]  /*5800*/  @P0 STG.E.U16 desc[UR12][R2.64+0x40], R72 ;  /* 0x0000404802000986 */ /* 0x000fe2000c10150c */
[----:B------:R-:W-:-:S02]  /*5810*/  ISETP.GT.AND P0, PT, R16, RZ, P1 ;  /* 0x000000ff1000720c */ /* 0x000fc40000f04270 */
[----:B------:R-:W-:Y:S02]  /*5820*/  F2FP.F16.F32.PACK_AB R47, RZ, R47 ;  /* 0x0000002fff2f723e */ /* 0x000fe400000000ff */
[----:B------:R-:W-:Y:S02]  /*5830*/  F2FP.F16.F32.PACK_AB R48, RZ, R48 ;  /* 0x00000030ff30723e */ /* 0x000fe400000000ff */
[----:B------:R-:W-:Y:S02]  /*5840*/  F2FP.F16.F32.PACK_AB R49, RZ, R49 ;  /* 0x00000031ff31723e */ /* 0x000fe400000000ff */
[----:B------:R-:W-:Y:S02]  /*5850*/  F2FP.F16.F32.PACK_AB R50, RZ, R50 ;  /* 0x00000032ff32723e */ /* 0x000fe400000000ff */
[----:B------:R-:W-:Y:S02]  /*5860*/  F2FP.F16.F32.PACK_AB R51, RZ, R51 ;  /* 0x00000033ff33723e */ /* 0x000fe400000000ff */
[----:B------:R-:W-:Y:S01]  /*5870*/  F2FP.F16.F32.PACK_AB R52, RZ, R52 ;  /* 0x00000034ff34723e */ /* 0x000fe200000000ff */
[----:B------:R-:W-:Y:S01]  /*5880*/  @P0 STG.E.U16 desc[UR12][R2.64+0x42], R73 ;  /* 0x0000424902000986 */ /* 0x000fe2000c10150c */
[----:B------:R-:W-:-:S02]  /*5890*/  ISETP.GT.AND P0, PT, R16, 0x8, P2 ;  /* 0x000000081000780c */ /* 0x000fc40001704270 */
[----:B------:R-:W-:Y:S02]  /*58a0*/  ISETP.GT.AND P2, PT, R15, 0x38, PT ;  /* 0x000000380f00780c */ /* 0x000fe40003f44270 */
[----:B------:R-:W-:Y:S02]  /*58b0*/  F2FP.F16.F32.PACK_AB R53, RZ, R53 ;  /* 0x00000035ff35723e */ /* 0x000fe400000000ff */
[----:B------:R-:W-:-:S07]  /*58c0*/  F2FP.F16.F32.PACK_AB R54, RZ, R54 ;  /* 0x00000036ff36723e */ /* 0x000fce00000000ff */
[----:B------:R-:W-:Y:S01]  /*58d0*/  @P0 STG.E.U16 desc[UR12][R4.64+0x40], R74 ;  /* 0x0000404a04000986 */ /* 0x000fe2000c10150c */
[----:B------:R-:W-:-:S13]  /*58e0*/  ISETP.GT.AND P0, PT, R16, 0x8, P1 ;  /* 0x000000081000780c */ /* 0x000fda0000f04270 */
[----:B------:R-:W-:Y:S01]  /*58f0*/  @P0 STG.E.U16 desc[UR12][R4.64+0x42], R75 ;  /* 0x0000424b04000986 */ /* 0x000fe2000c10150c */
[----:B------:R-:W-:-:S13]  /*5900*/  ISETP.GT.AND P0, PT, R16, RZ, P5 ;  /* 0x000000ff1000720c */ /* 0x000fda0002f04270 */
[----:B------:R-:W-:Y:S01]  /*5910*/  @P0 STG.E.U16 desc[UR12][R2.64+0x50], R76 ;  /* 0x0000504c02000986 */ /* 0x000fe2000c10150c */
[----:B------:R-:W-:-:S04]  /*5920*/  ISETP.GT.AND P0, PT, R15, 0x29, PT ;  /* 0x000000290f00780c */ /* 0x000fc80003f04270 */
[----:B------:R-:W-:Y:S02]  /*5930*/  ISETP.GT.AND P1, PT, R16, RZ, P0 ;  /* 0x000000ff1000720c */ /* 0x000fe40000724270 */
[----:B------:R-:W-:-:S11]  /*5940*/  P2R R13, PR, RZ, 0x1 ;  /* 0x00000001ff0d7803 */ /* 0x000fd60000000000 */
[----:B------:R-:W-:Y:S01]  /*5950*/  @P1 STG.E.U16 desc[UR12][R2.64+0x52], R77 ;  /* 0x0000524d02001986 */ /* 0x000fe2000c10150c */
[----:B------:R-:W-:-:S13]  /*5960*/  ISETP.GT.AND P1, PT, R16, 0x8, P5 ;  /* 0x000000081000780c */ /* 0x000fda0002f24270 */
[----:B------:R-:W-:Y:S01]  /*5970*/  @P1 STG.E.U16 desc[UR12][R4.64+0x50], R78 ;  /* 0x0000504e04001986 */ /* 0x000fe2000c10150c */
[C---:B------:R-:W-:Y:S02]  /*5980*/  ISETP.GT.AND P1, PT, R16.reuse, 0x8, P0 ;  /* 0x000000081000780c */ /* 0x040fe40000724270 */
[----:B------:R-:W-:-:S11]  /*5990*/  ISETP.GT.AND P0, PT, R16, 0x8, P2 ;  /* 0x000000081000780c */ /* 0x000fd60001704270 */
[----:B------:R-:W-:Y:S01]  /*59a0*/  @P1 STG.E.U16 desc[UR12][R4.64+0x52], R79 ;  /* 0x0000524f04001986 */ /* 0x000fe2000c10150c */
[----:B------:R-:W-:-:S13]  /*59b0*/  ISETP.GT.AND P1, PT, R16, RZ, P4 ;  /* 0x000000ff1000720c */ /* 0x000fda0002724270 */
[----:B------:R-:W-:Y:S01]  /*59c0*/  @P1 STG.E.U16 desc[UR12][R2.64+0x60], R80 ;  /* 0x0000605002001986 */ /* 0x000fe2000c10150c */
[----:B------:R-:W-:-:S13]  /*59d0*/  ISETP.GT.AND P1, PT, R16, RZ, P3 ;  /* 0x000000ff1000720c */ /* 0x000fda0001f24270 */
[----:B------:R-:W-:Y:S01]  /*59e0*/  @P1 STG.E.U16 desc[UR12][R2.64+0x62], R81 ;  /* 0x0000625102001986 */ /* 0x000fe2000c10150c */
[----:B------:R-:W-:-:S13]  /*59f0*/  ISETP.GT.AND P1, PT, R16, 0x8, P4 ;  /* 0x000000081000780c */ /* 0x000fda0002724270 */
[----:B------:R-:W-:Y:S01]  /*5a00*/  @P1 STG.E.U16 desc[UR12][R4.64+0x60], R82 ;  /* 0x0000605204001986 */ /* 0x000fe2000c10150c */
[----:B------:R-:W-:-:S13]  /*5a10*/  ISETP.GT.AND P1, PT, R16, 0x8, P3 ;  /* 0x000000081000780c */ /* 0x000fda0001f24270 */
[----:B------:R-:W-:Y:S01]  /*5a20*/  @P1 STG.E.U16 desc[UR12][R4.64+0x62], R83 ;  /* 0x0000625304001986 */ /* 0x000fe2000c10150c */
[----:B------:R-:W-:-:S05]  /*5a30*/  IADD3 R10, P1, R17, R4, RZ ;  /* 0x00000004110a7210 */ /* 0x000fca0007f3e0ff */
[----:B------:R-:W-:Y:S01]  /*5a40*/  IMAD.X R11, R9, 0x1, R5, P1 ;  /* 0x00000001090b7824 */ /* 0x000fe200008e0605 */
[----:B------:R-:W-:-:S13]  /*5a50*/  ISETP.GT.AND P1, PT, R16, RZ, P2 ;  /* 0x000000ff1000720c */ /* 0x000fda0001724270 */
[----:B------:R-:W-:Y:S01]  /*5a60*/  @P1 STG.E.U16 desc[UR12][R2.64+0x70], R84 ;  /* 0x0000705402001986 */ /* 0x000fe2000c10150c */
[----:B------:R-:W-:-:S05]  /*5a70*/  IADD3 R8, P1, R17, R2, RZ ;  /* 0x0000000211087210 */ /* 0x000fca0007f3e0ff */
[----:B------:R-:W-:Y:S01]  /*5a80*/  IMAD.X R9, R9, 0x1, R3, P1 ;  /* 0x0000000109097824 */ /* 0x000fe200008e0603 */
[----:B------:R-:W-:-:S04]  /*5a90*/  ISETP.GT.AND P1, PT, R15, 0x39, PT ;  /* 0x000000390f00780c */ /* 0x000fc80003f24270 */
[----:B------:R-:W-:-:S13]  /*5aa0*/  ISETP.GT.AND P5, PT, R16, RZ, P1 ;  /* 0x000000ff1000720c */ /* 0x000fda0000fa4270 */
[----:B------:R0:W-:Y:S01]  /*5ab0*/  @P5 STG.E.U16 desc[UR12][R2.64+0x72], R85 ;  /* 0x0000725502005986 */ /* 0x0001e2000c10150c */
[----:B------:R-:W-:-:S03]  /*5ac0*/  ISETP.GT.AND P5, PT, R15, RZ, PT ;  /* 0x000000ff0f00720c */ /* 0x000fc60003fa4270 */
[----:B------:R-:W-:Y:S01]  /*5ad0*/  @P0 STG.E.U16 desc[UR12][R4.64+0x70], R86 ;  /* 0x0000705604000986 */ /* 0x000fe2000c10150c */
[----:B------:R-:W-:-:S13]  /*5ae0*/  ISETP.GT.AND P0, PT, R16, 0x8, P1 ;  /* 0x000000081000780c */ /* 0x000fda0000f04270 */
[----:B------:R-:W-:Y:S01]  /*5af0*/  @P0 STG.E.U16 desc[UR12][R4.64+0x72], R87 ;  /* 0x0000725704000986 */ /* 0x000fe2000c10150c */
[C---:B------:R-:W-:Y:S02]  /*5b00*/  ISETP.GT.AND P0, PT, R16.reuse, 0x40, P5 ;  /* 0x000000401000780c */ /* 0x040fe40002f04270 */
[----:B------:R-:W-:-:S11]  /*5b10*/  ISETP.GT.AND P5, PT, R16, 0x48, P5 ;  /* 0x000000481000780c */ /* 0x000fd60002fa4270 */
[----:B------:R-:W-:Y:S01]  /*5b20*/  @P0 STG.E.U16 desc[UR12][R8.64], R24 ;  /* 0x0000001808000986 */ /* 0x000fe2000c10150c */
[C---:B------:R-:W-:Y:S02]  /*5b30*/  ISETP.GT.AND P0, PT, R16.reuse, 0x40, P6 ;  /* 0x000000401000780c */ /* 0x040fe40003704270 */
[----:B------:R-:W-:-:S11]  /*5b40*/  ISETP.GT.AND P6, PT, R16, 0x48, P6 ;  /* 0x000000481000780c */ /* 0x000fd600037c4270 */
[----:B0-----:R-:W-:Y:S02]  /*5b50*/  @P0 IMAD.MOV.U32 R2, RZ, RZ, R8 ;  /* 0x000000ffff020224 */ /* 0x001fe400078e0008 */
[----:B------:R-:W-:-:S05]  /*5b60*/  @P0 IMAD.MOV.U32 R3, RZ, RZ, R9 ;  /* 0x000000ffff030224 */ /* 0x000fca00078e0009 */
[----:B------:R0:W-:Y:S01]  /*5b70*/  @P0 STG.E.U16 desc[UR12][R2.64+0x2], R25 ;  /* 0x0000021902000986 */ /* 0x0001e2000c10150c */
[----:B------:R-:W-:-:S03]  /*5b80*/  ISETP.NE.AND P0, PT, R13, RZ, PT ;  /* 0x000000ff0d00720c */ /* 0x000fc60003f05270 */
[----:B------:R-:W-:Y:S01]  /*5b90*/  @P5 STG.E.U16 desc[UR12][R10.64], R26 ;  /* 0x0000001a0a005986 */ /* 0x000fe2000c10150c */
[----:B------:R-:W-:-:S03]  /*5ba0*/  ISETP.NE.AND P5, PT, R12, RZ, PT ;  /* 0x000000ff0c00720c */ /* 0x000fc60003fa5270 */
[----:B------:R-:W-:Y:S01]  /*5bb0*/  @P6 STG.E.U16 desc[UR12][R10.64+0x2], R27 ;  /* 0x0000021b0a006986 */ /* 0x000fe2000c10150c */
[----:B------:R-:W-:-:S04]  /*5bc0*/  ISETP.GT.AND P6, PT, R15, 0x8, PT ;  /* 0x000000080f00780c */ /* 0x000fc80003fc4270 */
[----:B------:R-:W-:-:S13]  /*5bd0*/  ISETP.GT.AND P6, PT, R16, 0x40, P6 ;  /* 0x000000401000780c */ /* 0x000fda00037c4270 */
[----:B0-----:R-:W-:Y:S02]  /*5be0*/  @P6 IMAD.MOV.U32 R2, RZ, RZ, R8 ;  /* 0x000000ffff026224 */ /* 0x001fe400078e0008 */
[----:B------:R-:W-:-:S05]  /*5bf0*/  @P6 IMAD.MOV.U32 R3, RZ, RZ, R9 ;  /* 0x000000ffff036224 */ /* 0x000fca00078e0009 */
[----:B------:R0:W-:Y:S01]  /*5c00*/  @P6 STG.E.U16 desc[UR12][R2.64+0x10], R28 ;  /* 0x0000101c02006986 */ /* 0x0001e2000c10150c */
[----:B------:R-:W-:-:S04]  /*5c10*/  ISETP.GT.AND P6, PT, R15, 0x9, PT ;  /* 0x000000090f00780c */ /* 0x000fc80003fc4270 */
[----:B------:R-:W-:-:S13]  /*5c20*/  ISETP.GT.AND P6, PT, R16, 0x40, P6 ;  /* 0x000000401000780c */ /* 0x000fda00037c4270 */
[----:B0-----:R-:W-:Y:S02]  /*5c30*/  @P6 IMAD.MOV.U32 R2, RZ, RZ, R8 ;  /* 0x000000ffff026224 */ /* 0x001fe400078e0008 */
[----:B------:R-:W-:-:S05]  /*5c40*/  @P6 IMAD.MOV.U32 R3, RZ, RZ, R9 ;  /* 0x000000ffff036224 */ /* 0x000fca00078e0009 */
[----:B------:R0:W-:Y:S01]  /*5c50*/  @P6 STG.E.U16 desc[UR12][R2.64+0x12], R29 ;  /* 0x0000121d02006986 */ /* 0x0001e2000c10150c */
[----:B------:R-:W-:-:S04]  /*5c60*/  ISETP.GT.AND P6, PT, R15, 0x8, PT ;  /* 0x000000080f00780c */ /* 0x000fc80003fc4270 */
[----:B------:R-:W-:-:S13]  /*5c70*/  ISETP.GT.AND P6, PT, R16, 0x48, P6 ;  /* 0x000000481000780c */ /* 0x000fda00037c4270 */
        /* <DEDUP_REMOVED lines=66> */
[C---:B------:R-:W-:Y:S02]  /*60a0*/  ISETP.GT.AND P6, PT, R16.reuse, 0x40, P5 ;  /* 0x000000401000780c */ /* 0x040fe40002fc4270 */
[----:B------:R-:W-:-:S11]  /*60b0*/  ISETP.GT.AND P5, PT, R16, 0x48, P5 ;  /* 0x000000481000780c */ /* 0x000fd60002fa4270 */
        /* <DEDUP_REMOVED lines=9> */
[----:B------:R-:W-:Y:S01]  /*6150*/  ISETP.GT.AND P4, PT, R16, 0x48, P4 ;  /* 0x000000481000780c */ /* 0x000fe20002784270 */
        /* <DEDUP_REMOVED lines=17> */
[----:B------:R0:W-:Y:S02]  /*6270*/  @P0 STG.E.U16 desc[UR12][R2.64+0x62], R49 ;  /* 0x0000623102000986 */ /* 0x0001e4000c10150c */
        /* <DEDUP_REMOVED lines=8> */
[----:B------:R0:W-:Y:S04]  /*6300*/  @P6 STG.E.U16 desc[UR12][R2.64+0x70], R52 ;  /* 0x0000703402006986 */ /* 0x0001e8000c10150c */
[----:B------:R1:W-:Y:S01]  /*6310*/  @P5 STG.E.U16 desc[UR12][R8.64+0x72], R53 ;  /* 0x0000723508005986 */ /* 0x0003e2000c10150c */
[----:B0-----:R-:W-:Y:S02]  /*6320*/  @P2 IMAD.MOV.U32 R2, RZ, RZ, R6 ;  /* 0x000000ffff022224 */ /* 0x001fe400078e0006 */
[----:B------:R-:W-:-:S05]  /*6330*/  @P2 IMAD.MOV.U32 R3, RZ, RZ, R7 ;  /* 0x000000ffff032224 */ /* 0x000fca00078e0007 */
[----:B------:R1:W-:Y:S01]  /*6340*/  @P2 STG.E.U16 desc[UR12][R2.64+0x70], R54 ;  /* 0x0000703602002986 */ /* 0x0003e2000c10150c */
[----:B------:R-:W-:Y:S05]  /*6350*/  @!P1 EXIT ;  /* 0x000000000000994d */ /* 0x000fea0003800000 */
[----:B------:R-:W-:-:S05]  /*6360*/  F2FP.F16.F32.PACK_AB R0, RZ, R0 ;  /* 0x00000000ff00723e */ /* 0x000fca00000000ff */
[----:B------:R-:W-:Y:S01]  /*6370*/  STG.E.U16 desc[UR12][R6.64+0x72], R0 ;  /* 0x0000720006007986 */ /* 0x000fe2000c10150c */
[----:B------:R-:W-:Y:S05]  /*6380*/  EXIT ;  /* 0x000000000000794d */ /* 0x000fea0003800000 */
.L_x_14:
[----:B------:R-:W-:-:S13]  /*6390*/  ISETP.NE.AND P0, PT, R8, RZ, PT ;  /* 0x000000ff0800720c */ /* 0x000fda0003f05270 */
[----:B------:R-:W-:Y:S05]  /*63a0*/  @P0 EXIT ;  /* 0x000000000000094d */ /* 0x000fea0003800000 */
[----:B------:R-:W-:-:S13]  /*63b0*/  ELECT P0, URZ, PT ;  /* 0x00000000003f782f */ /* 0x000fda0003800000 */
[----:B------:R-:W-:Y:S05]  /*63c0*/  @!P0 BRA `(.L_x_151) ;  /* 0x0000000400c48947 */ /* 0x000fea0003800000 */
[----:B------:R-:W-:-:S13]  /*63d0*/  ISETP.GE.AND P0, PT, R5, 0x1, PT ;  /* 0x000000010500780c */ /* 0x000fda0003f06270 */
[----:B------:R-:W-:Y:S05]  /*63e0*/  @!P0 BRA `(.L_x_151) ;  /* 0x0000000400bc8947 */ /* 0x000fea0003800000 */
[----:B----45:R-:W0:Y:S01]  /*63f0*/  S2R R14, SR_CgaCtaId ;  /* 0x00000000000e7919 */ /* 0x030e220000008800 */
[----:B------:R-:W-:Y:S01]  /*6400*/  IMAD.SHL.U32 R20, R11, 0x80, RZ ;  /* 0x000000800b147824 */ /* 0x000fe200078e00ff */
[----:B------:R-:W-:Y:S01]  /*6410*/  ULDC UR4, c[0x0][0x384] ;  /* 0x0000e10000047ab9 */ /* 0x000fe20000000800 */
[----:B------:R-:W-:Y:S01]  /*6420*/  IMAD R0, R16, R17, RZ ;  /* 0x0000001110007224 */ /* 0x000fe200078e02ff */
[----:B------:R-:W-:Y:S01]  /*6430*/  LOP3.LUT P0, RZ, R10, 0x1f, RZ, 0xc0, !PT ;  /* 0x0000001f0aff7812 */ /* 0x000fe2000780c0ff */
[----:B------:R-:W-:Y:S01]  /*6440*/  IMAD.HI.U32 R4, R20, UR4, RZ ;  /* 0x0000000414047c27 */ /* 0x000fe2000f8e00ff */
[----:B------:R-:W-:Y:S01]  /*6450*/  ULDC UR5, c[0x0][0x388] ;  /* 0x0000e20000057ab9 */ /* 0x000fe20000000800 */
[C---:B------:R-:W-:Y:S02]  /*6460*/  ISETP.NE.AND P1, PT, R13.reuse, RZ, PT ;  /* 0x000000ff0d00720c */ /* 0x040fe40003f25270 */
[----:B------:R-:W-:Y:S01]  /*6470*/  CS2R R10, SRZ ;  /* 0x00000000000a7805 */ /* 0x000fe2000001ff00 */
[----:B------:R-:W-:Y:S01]  /*6480*/  IMAD.SHL.U32 R21, R12, 0x40, RZ ;  /* 0x000000400c157824 */ /* 0x000fe200078e00ff */
[----:B------:R-:W-:Y:S01]  /*6490*/  ISETP.NE.OR P0, PT, R13, RZ, !P0 ;  /* 0x000000ff0d00720c */ /* 0x000fe20004705670 */
[----:B------:R-:W-:Y:S01]  /*64a0*/  IMAD R8, R7, R0, 0x1 ;  /* 0x0000000107087424 */ /* 0x000fe200078e0200 */
[----:B------:R-:W-:Y:S01]  /*64b0*/  LOP3.LUT R23, R3, 0x2, RZ, 0xfc, !PT ;  /* 0x0000000203177812 */ /* 0x000fe200078efcff */
[----:B------:R-:W-:Y:S01]  /*64c0*/  IMAD.MOV.U32 R6, RZ, RZ, 0x1 ;  /* 0x00000001ff067424 */ /* 0x000fe200078e00ff */
[----:B------:R-:W-:Y:S01]  /*64d0*/  SHF.R.U32.HI R4, RZ, UR5, R4 ;  /* 0x00000005ff047c19 */ /* 0x000fe20008011604 */
[----:B------:R-:W-:-:S02]  /*64e0*/  IMAD.MOV.U32 R9, RZ, RZ, RZ ;  /* 0x000000ffff097224 */ /* 0x000fc400078e00ff */
[----:B------:R-:W-:Y:S02]  /*64f0*/  IMAD.MOV.U32 R12, RZ, RZ, RZ ;  /* 0x000000ffff0c7224 */ /* 0x000fe400078e00ff */
[C---:B0-----:R-:W-:Y:S02]  /*6500*/  IMAD.SHL.U32 R2, R14.reuse, 0x800, RZ ;  /* 0x000008000e027824 */ /* 0x041fe400078e00ff */
[----:B------:R-:W-:-:S03]  /*6510*/  IMAD.SHL.U32 R0, R14, 0x20, RZ ;  /* 0x000000200e007824 */ /* 0x000fc600078e00ff */
[----:B------:R-:W-:-:S07]  /*6520*/  LOP3.LUT R2, R2, 0x800, RZ, 0xc0, !PT ;  /* 0x0000080002027812 */ /* 0x000fce00078ec0ff */
.L_x_155:
[----:B------:R-:W0:Y:S01]  /*6530*/  S2R R14, SR_CgaCtaId ;  /* 0x00000000000e7919 */ /* 0x000e220000008800 */
[----:B------:R-:W-:-:S04]  /*6540*/  MOV R13, 0x400 ;  /* 0x00000400000d7802 */ /* 0x000fc80000000f00 */
[----:B0-----:R-:W-:Y:S02]  /*6550*/  LEA R22, R14, R13, 0x18 ;  /* 0x0000000d0e167211 */ /* 0x001fe400078ec0ff */
[----:B------:R-:W-:-:S03]  /*6560*/  SHF.L.U32 R13, R6, 0x1f, RZ ;  /* 0x0000001f060d7819 */ /* 0x000fc600000006ff */
[----:B------:R-:W-:-:S07]  /*6570*/  IMAD R14, R9, 0x8, R22 ;  /* 0x00000008090e7824 */ /* 0x000fce00078e0216 */
.L_x_152:
[----:B0-----:R0:W1:Y:S02]  /*6580*/  SYNCS.PHASECHK.TRANS64.TRYWAIT P2, [R14+URZ+0x36048], R13 ;  /* 0x0360480d0e0075a7 */ /* 0x001064000804017f */
[----:B-1----:R-:W-:Y:S05]  /*6590*/  @!P2 NANOSLEEP.SYNCS 0x989680 ;  /* 0x009896800000a95d */ /* 0x002fea0003900000 */
[----:B------:R-:W1:Y:S02]  /*65a0*/  @!P2 SYNCS.PHASECHK.TRANS64 P2, [R14+URZ+0x36048], R13 ;  /* 0x0360480d0e00a5a7 */ /* 0x000e64000804007f */
[----:B-1----:R-:W-:Y:S05]  /*65b0*/  @!P2 BRA `(.L_x_152) ;  /* 0xfffffffc00f0a947 */ /* 0x002fea000383ffff */
[----:B0-----:R-:W0:Y:S02]  /*65c0*/  @!P1 LDC R13, c[0x0][0x500] ;  /* 0x00014000ff0d9b82 */ /* 0x001e240000000800 */
[----:B0-----:R0:W-:Y:S02]  /*65d0*/  @!P1 SYNCS.ARRIVE.TRANS64 RZ, [R14+URZ+0x36000], R13 ;  /* 0x0360000d0eff99a7 */ /* 0x0011e4000800003f */
[----:B0-----:R-:W-:-:S04]  /*65e0*/  PRMT R13, R23, 0x9910, RZ ;  /* 0x00009910170d7816 */ /* 0x001fc800000000ff */
[----:B------:R-:W-:-:S13]  /*65f0*/  ISETP.NE.AND P2, PT, R13, 0x2, PT ;  /* 0x000000020d00780c */ /* 0x000fda0003f45270 */
[----:B------:R-:W-:Y:S05]  /*6600*/  @P2 BRA `(.L_x_153) ;  /* 0x0000000000042947 */ /* 0x000fea0003800000 */
[----:B------:R-:W-:Y:S01]  /*6610*/  BPT.TRAP 0x1 ;  /* 0x000000040000795c */ /* 0x000fe20000300000 */
.L_x_153:
[----:B------:R-:W-:Y:S05]  /*6620*/  @P0 BRA `(.L_x_154) ;  /* 0x0000000000040947 */ /* 0x000fea0003800000 */
[----:B------:R-:W-:Y:S01]  /*6630*/  BPT.TRAP 0x1 ;  /* 0x000000040000795c */ /* 0x000fe20000300000 */
.L_x_154:
[----:B---3--:R-:W0:Y:S01]  /*6640*/  LDC R15, c[0x0][0x380] ;  /* 0x0000e000ff0f7b82 */ /* 0x008e220000000800 */
[----:B------:R-:W-:Y:S01]  /*6650*/  R2UR UR4, R4 ;  /* 0x00000000040472ca */ /* 0x000fe200000e0000 */
[----:B------:R-:W-:Y:S01]  /*6660*/  IMAD R13, R9, 0x1000, R2 ;  /* 0x00001000090d7824 */ /* 0x000fe200078e0202 */
[----:B------:R-:W-:Y:S01]  /*6670*/  R2UR UR8, R20 ;  /* 0x00000000140872ca */ /* 0x000fe200000e0000 */
[----:B------:R-:W-:Y:S01]  /*6680*/  ULDC UR20, c[0x0][0x38c] ;  /* 0x0000e30000147ab9 */ /* 0x000fe20000000800 */
[----:B------:R-:W-:Y:S01]  /*6690*/  R2UR UR17, R14 ;  /* 0x000000000e1172ca */ /* 0x000fe200000e0000 */
[----:B------:R-:W-:Y:S01]  /*66a0*/  IMAD R13, R13, 0x2, R22 ;  /* 0x000000020d0d7824 */ /* 0x000fe200078e0216 */
[----:B------:R-:W-:Y:S01]  /*66b0*/  UISETP.NE.AND UP0, UPT, UR20, 0x1, UPT ;  /* 0x000000011400788c */ /* 0x000fe2000bf05270 */
[----:B------:R-:W1:Y:S01]  /*66c0*/  LDC.64 R16, c[0x0][0x3b8] ;  /* 0x0000ee00ff107b82 */ /* 0x000e620000000a00 */
[C---:B------:R-:W-:Y:S01]  /*66d0*/  R2UR UR18, R12.reuse ;  /* 0x000000000c1272ca */ /* 0x040fe200000e0000 */
[----:B------:R-:W-:Y:S01]  /*66e0*/  VIADD R12, R12, 0x1 ;  /* 0x000000010c0c7836 */ /* 0x000fe20000000000 */
[----:B------:R-:W-:Y:S01]  /*66f0*/  R2UR UR9, R13 ;  /* 0x000000000d0972ca */ /* 0x000fe200000e0000 */
[----:B------:R-:W-:Y:S01]  /*6700*/  VIADD R8, R8, 0xffffffff ;  /* 0xffffffff08087836 */ /* 0x000fe20000000000 */
[----:B------:R-:W-:Y:S01]  /*6710*/  R2UR UR5, R22 ;  /* 0x00000000160572ca */ /* 0x000fe200000e0000 */
[----:B------:R-:W-:Y:S01]  /*6720*/  ULDC.64 UR26, c[0x0][0x198] ;  /* 0x00006600001a7ab9 */ /* 0x000fe20000000a00 */
[----:B------:R-:W-:Y:S01]  /*6730*/  R2UR UR16, R9 ;  /* 0x00000000091072ca */ /* 0x000fe200000e0000 */
[----:B------:R-:W1:Y:S01]  /*6740*/  LDC.64 R18, c[0x0][0x3d8] ;  /* 0x0000f600ff127b82 */ /* 0x000e620000000a00 */
[----:B------:R-:W-:Y:S01]  /*6750*/  R2UR UR12, R11 ;  /* 0x000000000b0c72ca */ /* 0x000fe200000e0000 */
[----:B------:R-:W-:Y:S01]  /*6760*/  @UP0 ULDC.64 UR10, c[0x0][0x390] ;  /* 0x0000e400000a0ab9 */ /* 0x000fe20000000a00 */
[----:B------:R-:W-:Y:S01]  /*6770*/  R2UR UR13, R10 ;  /* 0x000000000a0d72ca */ /* 0x000fe200000e0000 */
[----:B------:R-:W-:Y:S01]  /*6780*/  ULDC.64 UR14, c[0x0][0x3b0] ;  /* 0x0000ec00000e7ab9 */ /* 0x000fe20000000a00 */
[----:B------:R-:W-:Y:S01]  /*6790*/  ULDC.64 UR22, c[0x0][0x3d0] ;  /* 0x0000f40000167ab9 */ /* 0x000fe20000000a00 */
[----:B------:R-:W-:Y:S01]  /*67a0*/  USHF.L.U32 UR18, UR18, 0x6, URZ ;  /* 0x0000000612127899 */ /* 0x000fe2000800063f */
[----:B------:R-:W-:Y:S01]  /*67b0*/  ISETP.GT.AND P5, PT, R8, 0x1, PT ;  /* 0x000000010800780c */ /* 0x000fe20003fa4270 */
[----:B------:R-:W-:Y:S01]  /*67c0*/  VIADD R9, R9, 0x1 ;  /* 0x0000000109097836 */ /* 0x000fe20000000000 */
[----:B0-----:R-:W-:Y:S01]  /*67d0*/  ISETP.NE.AND P2, PT, R15, 0x1, PT ;  /* 0x000000010f00780c */ /* 0x001fe20003f45270 */
[----:B------:R-:W-:-:S02]  /*67e0*/  UIADD3 UR17, UR17, 0x36000, URZ ;  /* 0x0003600011117890 */ /* 0x000fc4000fffe03f */
[----:B------:R-:W-:Y:S01]  /*67f0*/  ULEA UR16, UR16, UR5, 0xe ;  /* 0x0000000510107291 */ /* 0x000fe2000f8e703f */
[C---:B------:R-:W-:Y:S01]  /*6800*/  ISETP.NE.AND P4, PT, R9.reuse, 0x9, PT ;  /* 0x000000090900780c */ /* 0x040fe20003f85270 */
[----:B------:R-:W-:Y:S01]  /*6810*/  UMOV UR28, 0x30000 ;  /* 0x00030000001c7882 */ /* 0x000fe20000000000 */
[----:B------:R-:W-:Y:S01]  /*6820*/  UMOV UR24, 0x0 ;  /* 0x0000000000187882 */ /* 0x000fe20000000000 */
[----:B------:R-:W-:Y:S01]  /*6830*/  UMOV UR25, 0x10000000 ;  /* 0x1000000000197882 */ /* 0x000fe20000000000 */
[----:B------:R-:W-:-:S05]  /*6840*/  SEL R9, R9, RZ, P4 ;  /* 0x000000ff09097207 */ /* 0x000fca0002000000 */
[----:B------:R-:W-:Y:S01]  /*6850*/  @P2 IMAD.U32 R24, RZ, RZ, UR4 ;  /* 0x00000004ff182e24 */ /* 0x000fe2000f8e00ff */
[----:B------:R-:W-:Y:S01]  /*6860*/  UIADD3 UR4, UP1, UR26, 0xf0, URZ ;  /* 0x000000f01a047890 */ /* 0x000fe2000ff3e03f */
[----:B-1----:R-:W-:Y:S01]  /*6870*/  IMAD R13, R11, R16, R18 ;  /* 0x000000100b0d7224 */ /* 0x002fe200078e0212 */
[----:B------:R-:W-:Y:S01]  /*6880*/  UIADD3 UR26, UP2, UR26, 0x1f0, URZ ;  /* 0x000001f01a1a7890 */ /* 0x000fe2000ff5e03f */
[----:B------:R-:W-:Y:S01]  /*6890*/  IMAD R14, R10, R17, R19 ;  /* 0x000000110a0e7224 */ /* 0x000fe200078e0213 */
[----:B------:R-:W-:Y:S01]  /*68a0*/  @P2 R2UR UR8, R24 ;  /* 0x00000000180822ca */ /* 0x000fe200000e0000 */
[----:B------:R-:W-:Y:S01]  /*68b0*/  UIADD3.X UR5, URZ, UR27, URZ, UP1, !UPT ;  /* 0x0000001b3f057290 */ /* 0x000fe20008ffe43f */
[C---:B------:R-:W-:Y:S01]  /*68c0*/  ISETP.NE.AND P2, PT, R12.reuse, R7, PT ;  /* 0x000000070c00720c */ /* 0x040fe20003f45270 */
[----:B------:R-:W-:Y:S01]  /*68d0*/  UIADD3.X UR27, URZ, UR27, URZ, UP2, !UPT ;  /* 0x0000001b3f1b7290 */ /* 0x000fe200097fe43f */
[----:B------:R-:W-:Y:S02]  /*68e0*/  PRMT R13, R13, 0x40, R14 ;  /* 0x000000400d0d7816 */ /* 0x000fe4000000000e */
[----:B------:R-:W-:-:S07]  /*68f0*/  SEL R12, R12, RZ, P2 ;  /* 0x000000ff0c0c7207 */ /* 0x000fce0001000000 */
[----:B------:R-:W-:Y:S02]  /*6900*/  UIADD3 UR6, -UR8, URZ, URZ ;  /* 0x0000003f08067290 */ /* 0x000fe4000fffe13f */
[----:B------:R-:W-:-:S04]  /*6910*/  UMOV UR21, UR8 ;  /* 0x0000000800157c82 */ /* 0x000fc80008000000 */
[----:B------:R-:W-:Y:S01]  /*6920*/  IMAD R14, R15, UR6, R20 ;  /* 0x000000060f0e7c24 */ /* 0x000fe2000f8e0214 */
[----:B------:R-:W-:Y:S01]  /*6930*/  UIMAD.WIDE.U32 UR6, UR8, UR10, URZ ;  /* 0x0000000a080672a5 */ /* 0x000fe2000f8e003f */
[----:B------:R-:W0:Y:S01]  /*6940*/  LDC R15, c[0x0][0x3c8] ;  /* 0x0000f200ff0f7b82 */ /* 0x000e220000000800 */
[----:B------:R-:W-:Y:S02]  /*6950*/  R2UR UR10, R21 ;  /* 0x00000000150a72ca */ /* 0x000fe400000e0000 */
[----:B------:R-:W-:Y:S01]  /*6960*/  @UP0 USHF.R.U32.HI UR21, URZ, UR11, UR7 ;  /* 0x0000000b3f150299 */ /* 0x000fe20008011607 */
[----:B------:R-:W-:Y:S01]  /*6970*/  R2UR UR19, R14 ;  /* 0x000000000e1372ca */ /* 0x000fe200000e0000 */
[----:B------:R-:W-:Y:S01]  /*6980*/  VIADD R14, R11, 0x1 ;  /* 0x000000010b0e7836 */ /* 0x000fe20000000000 */
[----:B------:R-:W-:Y:S01]  /*6990*/  R2UR UR7, R13 ;  /* 0x000000000d0772ca */ /* 0x000fe200000e0000 */
[----:B------:R-:W-:Y:S01]  /*69a0*/  @P2 IMAD.MOV R14, RZ, RZ, R11 ;  /* 0x000000ffff0e2224 */ /* 0x000fe200078e020b */
[----:B------:R-:W-:Y:S01]  /*69b0*/  R2UR UR11, R0 ;  /* 0x00000000000b72ca */ /* 0x000fe200000e0000 */
[----:B------:R-:W-:Y:S01]  /*69c0*/  UIADD3 UR6, -UR21, URZ, URZ ;  /* 0x0000003f15067290 */ /* 0x000fe2000fffe13f */
[----:B------:R-:W-:Y:S01]  /*69d0*/  SEL R11, RZ, 0x1, P4 ;  /* 0x00000001ff0b7807 */ /* 0x000fe20002000000 */
[----:B------:R-:W-:-:S02]  /*69e0*/  VIADD R13, R10, 0x1 ;  /* 0x000000010a0d7836 */ /* 0x000fc40000000000 */
[----:B------:R-:W-:Y:S01]  /*69f0*/  UIMAD UR20, UR20, UR6, UR8 ;  /* 0x00000006141472a4 */ /* 0x000fe2000f8e0208 */
[----:B------:R-:W-:Y:S01]  /*6a00*/  LOP3.LUT R6, R6, R11, RZ, 0x3c, !PT ;  /* 0x0000000b06067212 */ /* 0x000fe200078e3cff */
[----:B------:R-:W-:Y:S02]  /*6a10*/  UIADD3 UR8, UR9, 0x24000, URZ ;  /* 0x0002400009087890 */ /* 0x000fe4000fffe03f */
[----:B------:R-:W-:Y:S02]  /*6a20*/  UIMAD UR19, UR19, UR14, UR22 ;  /* 0x0000000e131372a4 */ /* 0x000fe4000f8e0216 */
[----:B------:R-:W-:Y:S02]  /*6a30*/  UIMAD UR20, UR20, UR15, UR23 ;  /* 0x0000000f141472a4 */ /* 0x000fe4000f8e0217 */
[----:B------:R-:W-:Y:S02]  /*6a40*/  UPRMT UR6, UR7, 0x5410, URZ ;  /* 0x0000541007067896 */ /* 0x000fe4000800003f */
[----:B------:R-:W-:Y:S01]  /*6a50*/  ULOP3.LUT UR11, UR18, 0x20, UR11, 0xf8, !UPT ;  /* 0x00000020120b7892 */ /* 0x000fe2000f8ef80b */
[----:B0-----:R-:W-:Y:S01]  /*6a60*/  ISETP.NE.AND P3, PT, R14, R15, PT ;  /* 0x0000000f0e00720c */ /* 0x001fe20003f65270 */
[----:B------:R-:W-:-:S03]  /*6a70*/  UMOV UR9, UR17 ;  /* 0x0000001100097c82 */ /* 0x000fc60008000000 */
[----:B------:R-:W-:Y:S02]  /*6a80*/  SEL R11, R14, RZ, P3 ;  /* 0x000000ff0e0b7207 */ /* 0x000fe40001800000 */
[----:B------:R0:W-:Y:S07]  /*6a90*/  UTMALDG.4D.IM2COL [UR16], [UR4], UR6 ;  /* 0x00000010040073b4 */ /* 0x0001ee0008058006 */
[----:B------:R-:W-:Y:S01]  /*6aa0*/  @P3 IMAD.MOV R13, RZ, RZ, R10 ;  /* 0x000000ffff0d3224 */ /* 0x000fe200078e020a */
[----:B------:R0:W-:Y:S03]  /*6ab0*/  UTMALDG.4D.MULTICAST [UR8], [UR26], UR28, desc[UR24] ;  /* 0x000018081a0073b4 */ /* 0x0001e6000801981c */
[----:B------:R-:W-:Y:S01]  /*6ac0*/  IMAD.MOV.U32 R10, RZ, RZ, R13 ;  /* 0x000000ffff0a7224 */ /* 0x000fe200078e000d */
[----:B0-----:R-:W-:Y:S06]  /*6ad0*/  @P5 BRA `(.L_x_155) ;  /* 0xfffffff800945947 */ /* 0x001fec000383ffff */
.L_x_151:
[----:B------:R-:W-:Y:S01]  /*6ae0*/  ISETP.GE.U32.AND P2, PT, R5, 0x9, PT ;  /* 0x000000090500780c */ /* 0x000fe20003f46070 */
[----:B------:R-:W-:Y:S05]  /*6af0*/  WARPSYNC.ALL ;  /* 0x0000000000007948 */ /* 0x000fea0003800000 */
[----:B------:R-:W-:-:S07]  /*6b00*/  ELECT P1, URZ, PT ;  /* 0x00000000003f782f */ /* 0x000fce0003820000 */
[----:B------:R-:W-:-:S05]  /*6b10*/  @P2 IMAD.WIDE.U32 R6, R5, 0x38e38e39, RZ ;  /* 0x38e38e3905062825 */ /* 0x000fca00078e00ff */
[----:B-----5:R-:W-:-:S04]  /*6b20*/  @P2 SHF.R.U32.HI R0, RZ, 0x1, R7 ;  /* 0x00000001ff002819 */ /* 0x020fc80000011607 */
[----:B------:R-:W-:-:S04]  /*6b30*/  @P2 LOP3.LUT R0, R0, 0x1, RZ, 0xc0, !PT ;  /* 0x0000000100002812 */ /* 0x000fc800078ec0ff */
[----:B------:R-:W-:Y:S01]  /*6b40*/  @P2 ISETP.NE.U32.AND P0, PT, R0, 0x1, PT ;  /* 0x000000010000280c */ /* 0x000fe20003f05070 */
[----:B------:R-:W-:-:S12]  /*6b50*/  @!P1 EXIT ;  /* 0x000000000000994d */ /* 0x000fd80003800000 */
[----:B------:R-:W-:Y:S01]  /*6b60*/  LOP3.LUT R3, R3, 0x2, RZ, 0xfc, !PT ;  /* 0x0000000203037812 */ /* 0x000fe200078efcff */
[----:B------:R-:W-:Y:S01]  /*6b70*/  IMAD.MOV.U32 R0, RZ, RZ, 0x1 ;  /* 0x00000001ff007424 */ /* 0x000fe200078e00ff */
[----:B------:R-:W-:Y:S02]  /*6b80*/  @P2 ISETP.NE.U32.AND.EX P0, PT, RZ, RZ, PT, P0 ;  /* 0x000000ffff00220c */ /* 0x000fe40003f05100 */
[----:B------:R-:W-:Y:S02]  /*6b90*/  ISETP.NE.AND P1, PT, R3, 0x3, PT ;  /* 0x000000030300780c */ /* 0x000fe40003f25270 */
[----:B------:R-:W-:-:S11]  /*6ba0*/  @P2 SEL R0, RZ, 0x1, !P0 ;  /* 0x00000001ff002807 */ /* 0x000fd60004000000 */
[----:B------:R-:W-:Y:S05]  /*6bb0*/  @!P1 BRA `(.L_x_156) ;  /* 0x0000000000049947 */ /* 0x000fea0003800000 */
[----:B------:R-:W-:Y:S01]  /*6bc0*/  BPT.TRAP 0x1 ;  /* 0x000000040000795c */ /* 0x000fe20000300000 */
.L_x_156:
[----:B------:R-:W0:Y:S01]  /*6bd0*/  S2R R7, SR_CgaCtaId ;  /* 0x0000000000077919 */ /* 0x000e220000008800 */
[----:B------:R-:W-:Y:S01]  /*6be0*/  IMAD.WIDE.U32 R2, R5, 0x38e38e39, RZ ;  /* 0x38e38e3905027825 */ /* 0x000fe200078e00ff */
[----:B------:R-:W-:-:S04]  /*6bf0*/  MOV R4, 0x400 ;  /* 0x0000040000047802 */ /* 0x000fc80000000f00 */
[----:B------:R-:W-:-:S05]  /*6c00*/  SHF.R.U32.HI R2, RZ, 0x1, R3 ;  /* 0x00000001ff027819 */ /* 0x000fca0000011603 */
[----:B------:R-:W-:Y:S01]  /*6c10*/  IMAD R5, R2, -0x9, R5 ;  /* 0xfffffff702057824 */ /* 0x000fe200078e0205 */
[----:B0-----:R-:W-:-:S05]  /*6c20*/  LEA R4, R7, R4, 0x18 ;  /* 0x0000000407047211 */ /* 0x001fca00078ec0ff */
[----:B------:R-:W-:Y:S01]  /*6c30*/  VIADD R2, R4, 0x36048 ;  /* 0x0003604804027836 */ /* 0x000fe20000000000 */
[----:B------:R-:W-:-:S03]  /*6c40*/  SHF.L.U32 R4, R0, 0x1f, RZ ;  /* 0x0000001f00047819 */ /* 0x000fc600000006ff */
[----:B------:R-:W-:-:S07]  /*6c50*/  IMAD R3, R5, 0x8, R2 ;  /* 0x0000000805037824 */ /* 0x000fce00078e0202 */
.L_x_157:
[----:B0-----:R0:W1:Y:S02]  /*6c60*/  SYNCS.PHASECHK.TRANS64.TRYWAIT P0, [R3+URZ], R4 ;  /* 0x00000004030075a7 */ /* 0x001064000800017f */
[----:B-1----:R-:W-:Y:S05]  /*6c70*/  @!P0 NANOSLEEP.SYNCS 0x989680 ;  /* 0x009896800000895d */ /* 0x002fea0003900000 */
[----:B------:R-:W1:Y:S02]  /*6c80*/  @!P0 SYNCS.PHASECHK.TRANS64 P0, [R3+URZ], R4 ;  /* 0x00000004030085a7 */ /* 0x000e64000800007f */
[----:B-1----:R-:W-:Y:S05]  /*6c90*/  @!P0 BRA `(.L_x_157) ;  /* 0xfffffffc00f08947 */ /* 0x002fea000383ffff */
[----:B------:R-:W-:-:S05]  /*6ca0*/  VIADD R5, R5, 0x1 ;  /* 0x0000000105057836 */ /* 0x000fca0000000000 */
[----:B------:R-:W-:-:S04]  /*6cb0*/  ISETP.NE.AND P0, PT, R5, 0x9, PT ;  /* 0x000000090500780c */ /* 0x000fc80003f05270 */
[----:B0-----:R-:W-:Y:S02]  /*6cc0*/  SEL R3, RZ, 0x1, P0 ;  /* 0x00000001ff037807 */ /* 0x001fe40000000000 */
[----:B------:R-:W-:Y:S02]  /*6cd0*/  SEL R5, R5, RZ, P0 ;  /* 0x000000ff05057207 */ /* 0x000fe40000000000 */
[----:B------:R-:W-:-:S03]  /*6ce0*/  LOP3.LUT R7, R0, R3, RZ, 0x3c, !PT ;  /* 0x0000000300077212 */ /* 0x000fc600078e3cff */
[----:B------:R-:W-:Y:S01]  /*6cf0*/  IMAD R0, R5, 0x8, R2 ;  /* 0x0000000805007824 */ /* 0x000fe200078e0202 */
[----:B------:R-:W-:-:S07]  /*6d00*/  SHF.L.U32 R3, R7, 0x1f, RZ ;  /* 0x0000001f07037819 */ /* 0x000fce00000006ff */
.L_x_158:
        /* <DEDUP_REMOVED lines=11> */
.L_x_159:
        /* <DEDUP_REMOVED lines=11> */
.L_x_160:
        /* <DEDUP_REMOVED lines=11> */
.L_x_161:
        /* <DEDUP_REMOVED lines=11> */
.L_x_162:
        /* <DEDUP_REMOVED lines=11> */
.L_x_163:
        /* <DEDUP_REMOVED lines=11> */
.L_x_164:
        /* <DEDUP_REMOVED lines=11> */
.L_x_165:
[----:B0-----:R0:W1:Y:S02]  /*71e0*/  SYNCS.PHASECHK.TRANS64.TRYWAIT P0, [R5+URZ], R0 ;  /* 0x00000000050075a7 */ /* 0x001064000800017f */
[----:B-1----:R-:W-:Y:S05]  /*71f0*/  @!P0 NANOSLEEP.SYNCS 0x989680 ;  /* 0x009896800000895d */ /* 0x002fea0003900000 */
[----:B------:R-:W1:Y:S02]  /*7200*/  @!P0 SYNCS.PHASECHK.TRANS64 P0, [R5+URZ], R0 ;  /* 0x00000000050085a7 */ /* 0x000e64000800007f */
[----:B-1----:R-:W-:Y:S05]  /*7210*/  @P0 EXIT ;  /* 0x000000000000094d */ /* 0x002fea0003800000 */
[----:B------:R-:W-:Y:S05]  /*7220*/  BRA `(.L_x_165) ;  /* 0xfffffffc00ec7947 */ /* 0x000fea000383ffff */
.L_x_166:
[----:B------:R-:W-:-:S00]  /*7230*/  BRA `(.L_x_166) ;  /* 0xfffffffc00fc7947 */ /* 0x000fc0000383ffff */
[----:B------:R-:W-:-:S00]  /*7240*/  NOP ;  /* 0x0000000000007918 */ /* 0x000fc00000000000 */
        /* <DEDUP_REMOVED lines=11> */
.L_x_167:


//--------------------- .nv.shared._ZN7cutlass13device_kernelINS_4conv6kernel13ConvUniversalINS1_16ConvProblemShapeILNS1_8OperatorE1ELi2EEENS1_10collective14CollectiveConvINS1_46MainloopSm90TmaGmmaWarpSpecializedImplicitGemmILS5_1ELi9ELi2EN4cute5tupleIJNSA_1CILi2EEENSC_ILi1EEESE_EEENS1_36KernelImplicitTmaWarpSpecializedSm90ELi1EEENSB_IJNSC_ILi128EEENSC_ILi64EEENSB_IJSJ_EEEEEENS_6half_tESM_NSA_8TiledMMAINSA_8MMA_AtomIJNSA_4SM904GMMA25MMA_64x64x16_F32F16F16_SSILNSQ_5MajorE0ELSS_1ELNSQ_7ScaleInE1ELST_1EEEEEENSA_6LayoutINSB_IJSE_SE_SE_EEENSB_IJNSC_ILi0EEESY_SY_EEEEENSB_IJNSA_10UnderscoreES11_S11_EEEEENS7_6detail26Sm90ImplicitGemmTileTraitsINSA_20SM90_TMA_LOAD_IM2COLENSA_14ComposedLayoutINSA_7SwizzleILi3ELi4ELi3EEENSA_18smem_ptr_flag_bitsILi16EEENSW_INSB_IJNSB_IJNSC_ILi8EEENSC_ILi16EEEEEENSB_IJSJ_SE_EEENSB_IJSE_NSC_ILi9EEEEEEEEENSB_IJNSB_IJSJ_NSC_ILi512EEEEEENSB_IJSE_SY_EEENSB_IJSY_NSC_ILi8192EEEEEEEEEEEEEvEENS15_INSA_23SM90_TMA_LOAD_MULTICASTENS17_IS19_S1B_NSW_INSB_IJS1F_NSB_IJS1C_S1C_EEES1H_EEENSB_IJS1L_S1K_NSB_IJSY_NSC_ILi4096EEEEEEEEEEEEEvEEEENS_8epilogue10collective6detail29Sm90TmaWarpSpecializedAdapterINS23_15DefaultEpilogueISM_NSB_IJNSB_IJlllEEESE_SY_EEES28_NS22_6thread17LinearCombinationISM_Li1EffLNS29_9ScaleType4KindE0ELNS_15FloatRoundStyleE2ESM_EENS_4gemm15EpilogueDefaultEEEEEvvEEEEvNT_6ParamsE --------------------------
	.section	.nv.shared._ZN7cutlass13device_kernelINS_4conv6kernel13ConvUniversalINS1_16ConvProblemShapeILNS1_8OperatorE1ELi2EEENS1_10collective14CollectiveConvINS1_46MainloopSm90TmaGmmaWarpSpecializedImplicitGemmILS5_1ELi9ELi2EN4cute5tupleIJNSA_1CILi2EEENSC_ILi1EEESE_EEENS1_36KernelImplicitTmaWarpSpecializedSm90ELi1EEENSB_IJNSC_ILi128EEENSC_ILi64EEENSB_IJSJ_EEEEEENS_6half_tESM_NSA_8TiledMMAINSA_8MMA_AtomIJNSA_4SM904GMMA25MMA_64x64x16_F32F16F16_SSILNSQ_5MajorE0ELSS_1ELNSQ_7ScaleInE1ELST_1EEEEEENSA_6LayoutINSB_IJSE_SE_SE_EEENSB_IJNSC_ILi0EEESY_SY_EEEEENSB_IJNSA_10UnderscoreES11_S11_EEEEENS7_6detail26Sm90ImplicitGemmTileTraitsINSA_20SM90_TMA_LOAD_IM2COLENSA_14ComposedLayoutINSA_7SwizzleILi3ELi4ELi3EEENSA_18smem_ptr_flag_bitsILi16EEENSW_INSB_IJNSB_IJNSC_ILi8EEENSC_ILi16EEEEEENSB_IJSJ_SE_EEENSB_IJSE_NSC_ILi9EEEEEEEEENSB_IJNSB_IJSJ_NSC_ILi512EEEEEENSB_IJSE_SY_EEENSB_IJSY_NSC_ILi8192EEEEEEEEEEEEEvEENS15_INSA_23SM90_TMA_LOAD_MULTICASTENS17_IS19_S1B_NSW_INSB_IJS1F_NSB_IJS1C_S1C_EEES1H_EEENSB_IJS1L_S1K_NSB_IJSY_NSC_ILi4096EEEEEEEEEEEEEvEEEENS_8epilogue10collective6detail29Sm90TmaWarpSpecializedAdapterINS23_15DefaultEpilogueISM_NSB_IJNSB_IJlllEEESE_SY_EEES28_NS22_6thread17LinearCombinationISM_Li1EffLNS29_9ScaleType4KindE0ELNS_15FloatRoundStyleE2ESM_EENS_4gemm15EpilogueDefaultEEEEEvvEEEEvNT_6ParamsE,"aw",@nobits
	.sectionflags	@""
	.align	16
	.zero		1024


//--------------------- .nv.shared.reserved.0     --------------------------
	.section	.nv.shared.reserved.0,"aw",@nobits
	.weak		__nv_reservedSMEM_offset_0_alias
	.size		__nv_reservedSMEM_offset_0_alias, 0, 0
	.other		__nv_reservedSMEM_offset_0_alias,@"STO_CUDA_RESERVED_SHARED STV_DEFAULT"
__nv_reservedSMEM_offset_0_alias:
	.zero		0


//--------------------- .nv.global                --------------------------
	.section	.nv.global,"aw",@nobits
.nv.global:
	.type		_ZN39_INTERNAL_d16337c7_4_k_cu_77237788_30514cute1_E,@object
	.size		_ZN39_INTERNAL_d16337c7_4_k_cu_77237788_30514cute1_E,(_ZN39_INTERNAL_d16337c7_4_k_cu_77237788_30514cuda3std3__45__cpo6cbeginE - _ZN39_INTERNAL_d16337c7_4_k_cu_77237788_30514cute1_E)
_ZN39_INTERNAL_d16337c7_4_k_cu_77237788_30514cute1_E:
	.zero		1
	.type		_ZN39_INTERNAL_d16337c7_4_k_cu_77237788_30514cuda3std3__45__cpo6cbeginE,@object
	.size		_ZN39_INTERNAL_d16337c7_4_k_cu_77237788_30514cuda3std3__45__cpo6cbeginE,(_ZN39_INTERNAL_d16337c7_4_k_cu_77237788_30514cuda3std3__48in_placeE - _ZN39_INTERNAL_d16337c7_4_k_cu_77237788_30514cuda3std3__45__cpo6cbeginE)
_ZN39_INTERNAL_d16337c7_4_k_cu_77237788_30514cuda3std3__45__cpo6cbeginE:
	.zero		1
	.type		_ZN39_INTERNAL_d16337c7_4_k_cu_77237788_30514cuda3std3__48in_placeE,@object
	.size		_ZN39_INTERNAL_d16337c7_4_k_cu_77237788_30514cuda3std3__48in_placeE,(_ZN39_INTERNAL_d16337c7_4_k_cu_77237788_30514cuda3std6ranges3__45__cpo9iter_moveE - _ZN39_INTERNAL_d16337c7_4_k_cu_77237788_30514cuda3std3__48in_placeE)
_ZN39_INTERNAL_d16337c7_4_k_cu_77237788_30514cuda3std3__48in_placeE:
	.zero		1
	.type		_ZN39_INTERNAL_d16337c7_4_k_cu_77237788_30514cuda3std6ranges3__45__cpo9iter_moveE,@object
	.size		_ZN39_INTERNAL_d16337c7_4_k_cu_77237788_30514cuda3std6ranges3__45__cpo9iter_moveE,(_ZN39_INTERNAL_d16337c7_4_k_cu_77237788_30514cuda3std3__45__cpo5beginE - _ZN39_INTERNAL_d16337c7_4_k_cu_77237788_30514cuda3std6ranges3__45__cpo9iter_moveE)
_ZN39_INTERNAL_d16337c7_4_k_cu_77237788_30514cuda3std6ranges3__45__cpo9iter_moveE:
	.zero		1
	.type		_ZN39_INTERNAL_d16337c7_4_k_cu_77237788_30514cuda3std3__45__cpo5beginE,@object
	.size		_ZN39_INTERNAL_d16337c7_4_k_cu_77237788_30514cuda3std3__45__cpo5beginE,(_ZN39_INTERNAL_d16337c7_4_k_cu_77237788_30514cuda3std3__441_GLOBAL__N__d16337c7_4_k_cu_77237788_30516ignoreE - _ZN39_INTERNAL_d16337c7_4_k_cu_77237788_30514cuda3std3__45__cpo5beginE)
_ZN39_INTERNAL_d16337c7_4_k_cu_77237788_30514cuda3std3__45__cpo5beginE:
	.zero		1
	.type		_ZN39_INTERNAL_d16337c7_4_k_cu_77237788_30514cuda3std3__441_GLOBAL__N__d16337c7_4_k_cu_77237788_30516ignoreE,@object
	.size		_ZN39_INTERNAL_d16337c7_4_k_cu_77237788_30514cuda3std3__441_GLOBAL__N__d16337c7_4_k_cu_77237788_30516ignoreE,(_ZN39_INTERNAL_d16337c7_4_k_cu_77237788_30514cute7productE - _ZN39_INTERNAL_d16337c7_4_k_cu_77237788_30514cuda3std3__441_GLOBAL__N__d16337c7_4_k_cu_77237788_30516ignoreE)
_ZN39_INTERNAL_d16337c7_4_k_cu_77237788_30514cuda3std3__441_GLOBAL__N__d16337c7_4_k_cu_77237788_30516ignoreE:
	.zero		1
	.type		_ZN39_INTERNAL_d16337c7_4_k_cu_77237788_30514cute7productE,@object
	.size		_ZN39_INTERNAL_d16337c7_4_k_cu_77237788_30514cute7productE,(_ZN39_INTERNAL_d16337c7_4_k_cu_77237788_30514cuda3std3__45__cpo3endE - _ZN39_INTERNAL_d16337c7_4_k_cu_77237788_30514cute7productE)
_ZN39_INTERNAL_d16337c7_4_k_cu_77237788_30514cute7productE:
	.zero		1
	.type		_ZN39_INTERNAL_d16337c7_4_k_cu_77237788_30514cuda3std3__45__cpo3endE,@object
	.size		_ZN39_INTERNAL_d16337c7_4_k_cu_77237788_30514cuda3std3__45__cpo3endE,(_ZN39_INTERNAL_d16337c7_4_k_cu_77237788_30514cuda3std3__419piecewise_constructE - _ZN39_INTERNAL_d16337c7_4_k_cu_77237788_30514cuda3std3__45__cpo3endE)
_ZN39_INTERNAL_d16337c7_4_k_cu_77237788_30514cuda3std3__45__cpo3endE:
	.zero		1
	.type		_ZN39_INTERNAL_d16337c7_4_k_cu_77237788_30514cuda3std3__419piecewise_constructE,@object
	.size		_ZN39_INTERNAL_d16337c7_4_k_cu_77237788_30514cuda3std3__419piecewise_constructE,(_ZN39_INTERNAL_d16337c7_4_k_cu_77237788_30514cuda3std3__45__cpo4cendE - _ZN39_INTERNAL_d16337c7_4_k_cu_77237788_30514cuda3std3__419piecewise_constructE)
_ZN39_INTERNAL_d16337c7_4_k_cu_77237788_30514cuda3std3__419piecewise_constructE:
	.zero		1
	.type		_ZN39_INTERNAL_d16337c7_4_k_cu_77237788_30514cuda3std3__45__cpo4cendE,@object
	.size		_ZN39_INTERNAL_d16337c7_4_k_cu_77237788_30514cuda3std3__45__cpo4cendE,(_ZN39_INTERNAL_d16337c7_4_k_cu_77237788_30514cuda3std6ranges3__45__cpo4swapE - _ZN39_INTERNAL_d16337c7_4_k_cu_77237788_30514cuda3std3__45__cpo4cendE)
_ZN39_INTERNAL_d16337c7_4_k_cu_77237788_30514cuda3std3__45__cpo4cendE:
	.zero		1
	.type		_ZN39_INTERNAL_d16337c7_4_k_cu_77237788_30514cuda3std6ranges3__45__cpo4swapE,@object
	.size		_ZN39_INTERNAL_d16337c7_4_k_cu_77237788_30514cuda3std6ranges3__45__cpo4swapE,(.L_7 - _ZN39_INTERNAL_d16337c7_4_k_cu_77237788_30514cuda3std6ranges3__45__cpo4swapE)
_ZN39_INTERNAL_d16337c7_4_k_cu_77237788_30514cuda3std6ranges3__45__cpo4swapE:
	.zero		1
.L_7:


//--------------------- .nv.constant0._ZN7cutlass13device_kernelINS_4conv6kernel13ConvUniversalINS1_16ConvProblemShapeILNS1_8OperatorE1ELi2EEENS1_10collective14CollectiveConvINS1_46MainloopSm90TmaGmmaWarpSpecializedImplicitGemmILS5_1ELi9ELi2EN4cute5tupleIJNSA_1CILi2EEENSC_ILi1EEESE_EEENS1_36KernelImplicitTmaWarpSpecializedSm90ELi1EEENSB_IJNSC_ILi128EEENSC_ILi64EEENSB_IJSJ_EEEEEENS_6half_tESM_NSA_8TiledMMAINSA_8MMA_AtomIJNSA_4SM904GMMA25MMA_64x64x16_F32F16F16_SSILNSQ_5MajorE0ELSS_1ELNSQ_7ScaleInE1ELST_1EEEEEENSA_6LayoutINSB_IJSE_SE_SE_EEENSB_IJNSC_ILi0EEESY_SY_EEEEENSB_IJNSA_10UnderscoreES11_S11_EEEEENS7_6detail26Sm90ImplicitGemmTileTraitsINSA_20SM90_TMA_LOAD_IM2COLENSA_14ComposedLayoutINSA_7SwizzleILi3ELi4ELi3EEENSA_18smem_ptr_flag_bitsILi16EEENSW_INSB_IJNSB_IJNSC_ILi8EEENSC_ILi16EEEEEENSB_IJSJ_SE_EEENSB_IJSE_NSC_ILi9EEEEEEEEENSB_IJNSB_IJSJ_NSC_ILi512EEEEEENSB_IJSE_SY_EEENSB_IJSY_NSC_ILi8192EEEEEEEEEEEEEvEENS15_INSA_23SM90_TMA_LOAD_MULTICASTENS17_IS19_S1B_NSW_INSB_IJS1F_NSB_IJS1C_S1C_EEES1H_EEENSB_IJS1L_S1K_NSB_IJSY_NSC_ILi4096EEEEEEEEEEEEEvEEEENS_8epilogue10collective6detail29Sm90TmaWarpSpecializedAdapterINS23_15DefaultEpilogueISM_NSB_IJNSB_IJlllEEESE_SY_EEES28_NS22_6thread17LinearCombinationISM_Li1EffLNS29_9ScaleType4KindE0ELNS_15FloatRoundStyleE2ESM_EENS_4gemm15EpilogueDefaultEEEEEvvEEEEvNT_6ParamsE --------------------------
	.section	.nv.constant0._ZN7cutlass13device_kernelINS_4conv6kernel13ConvUniversalINS1_16ConvProblemShapeILNS1_8OperatorE1ELi2EEENS1_10collective14CollectiveConvINS1_46MainloopSm90TmaGmmaWarpSpecializedImplicitGemmILS5_1ELi9ELi2EN4cute5tupleIJNSA_1CILi2EEENSC_ILi1EEESE_EEENS1_36KernelImplicitTmaWarpSpecializedSm90ELi1EEENSB_IJNSC_ILi128EEENSC_ILi64EEENSB_IJSJ_EEEEEENS_6half_tESM_NSA_8TiledMMAINSA_8MMA_AtomIJNSA_4SM904GMMA25MMA_64x64x16_F32F16F16_SSILNSQ_5MajorE0ELSS_1ELNSQ_7ScaleInE1ELST_1EEEEEENSA_6LayoutINSB_IJSE_SE_SE_EEENSB_IJNSC_ILi0EEESY_SY_EEEEENSB_IJNSA_10UnderscoreES11_S11_EEEEENS7_6detail26Sm90ImplicitGemmTileTraitsINSA_20SM90_TMA_LOAD_IM2COLENSA_14ComposedLayoutINSA_7SwizzleILi3ELi4ELi3EEENSA_18smem_ptr_flag_bitsILi16EEENSW_INSB_IJNSB_IJNSC_ILi8EEENSC_ILi16EEEEEENSB_IJSJ_SE_EEENSB_IJSE_NSC_ILi9EEEEEEEEENSB_IJNSB_IJSJ_NSC_ILi512EEEEEENSB_IJSE_SY_EEENSB_IJSY_NSC_ILi8192EEEEEEEEEEEEEvEENS15_INSA_23SM90_TMA_LOAD_MULTICASTENS17_IS19_S1B_NSW_INSB_IJS1F_NSB_IJS1C_S1C_EEES1H_EEENSB_IJS1L_S1K_NSB_IJSY_NSC_ILi4096EEEEEEEEEEEEEvEEEENS_8epilogue10collective6detail29Sm90TmaWarpSpecializedAdapterINS23_15DefaultEpilogueISM_NSB_IJNSB_IJlllEEESE_SY_EEES28_NS22_6thread17LinearCombinationISM_Li1EffLNS29_9ScaleType4KindE0ELNS_15FloatRoundStyleE2ESM_EENS_4gemm15EpilogueDefaultEEEEEvvEEEEvNT_6ParamsE,"a",@progbits
	.sectionflags	@""
	.align	4
.nv.constant0._ZN7cutlass13device_kernelINS_4conv6kernel13ConvUniversalINS1_16ConvProblemShapeILNS1_8OperatorE1ELi2EEENS1_10collective14CollectiveConvINS1_46MainloopSm90TmaGmmaWarpSpecializedImplicitGemmILS5_1ELi9ELi2EN4cute5tupleIJNSA_1CILi2EEENSC_ILi1EEESE_EEENS1_36KernelImplicitTmaWarpSpecializedSm90ELi1EEENSB_IJNSC_ILi128EEENSC_ILi64EEENSB_IJSJ_EEEEEENS_6half_tESM_NSA_8TiledMMAINSA_8MMA_AtomIJNSA_4SM904GMMA25MMA_64x64x16_F32F16F16_SSILNSQ_5MajorE0ELSS_1ELNSQ_7ScaleInE1ELST_1EEEEEENSA_6LayoutINSB_IJSE_SE_SE_EEENSB_IJNSC_ILi0EEESY_SY_EEEEENSB_IJNSA_10UnderscoreES11_S11_EEEEENS7_6detail26Sm90ImplicitGemmTileTraitsINSA_20SM90_TMA_LOAD_IM2COLENSA_14ComposedLayoutINSA_7SwizzleILi3ELi4ELi3EEENSA_18smem_ptr_flag_bitsILi16EEENSW_INSB_IJNSB_IJNSC_ILi8EEENSC_ILi16EEEEEENSB_IJSJ_SE_EEENSB_IJSE_NSC_ILi9EEEEEEEEENSB_IJNSB_IJSJ_NSC_ILi512EEEEEENSB_IJSE_SY_EEENSB_IJSY_NSC_ILi8192EEEEEEEEEEEEEvEENS15_INSA_23SM90_TMA_LOAD_MULTICASTENS17_IS19_S1B_NSW_INSB_IJS1F_NSB_IJS1C_S1C_EEES1H_EEENSB_IJS1L_S1K_NSB_IJSY_NSC_ILi4096EEEEEEEEEEEEEvEEEENS_8epilogue10collective6detail29Sm90TmaWarpSpecializedAdapterINS23_15DefaultEpilogueISM_NSB_IJNSB_IJlllEEESE_SY_EEES28_NS22_6thread17LinearCombinationISM_Li1EffLNS29_9ScaleType4KindE0ELNS_15FloatRoundStyleE2ESM_EENS_4gemm15EpilogueDefaultEEEEEvvEEEEvNT_6ParamsE:
	.zero		1536


//--------------------- SYMBOLS --------------------------

	.type		.nv.reservedSmem.offset0,@object
	.size		.nv.reservedSmem.offset0,0x4
